// auto-generated by cutlass_sweep.gemm — config: {"arch": "sm_100", "cluster_m": 2, "cluster_n": 2, "dtype": "fp16", "dtype_b": "fp16", "layout": "nt", "stages": 0, "tile_k": 32, "tile_m": 128, "tile_n": 128}
#include "cutlass/cutlass.h"
#include "cutlass/gemm/collective/collective_builder.hpp"
#include "cutlass/gemm/device/gemm_universal_adapter.h"
#include "cutlass/gemm/kernel/gemm_universal.hpp"
#include "cutlass/epilogue/collective/collective_builder.hpp"

using ElemA = cutlass::half_t;
using ElemB = cutlass::half_t;
using ElemCD = cutlass::half_t;
using Acc  = float;
using TileShape    = cute::Shape<cute::_128, cute::_128, cute::_32>;
using ClusterShape = cute::Shape<cute::_2, cute::_2, cute::_1>;

using CollectiveEpilogue = typename cutlass::epilogue::collective::CollectiveBuilder<
    cutlass::arch::Sm100, cutlass::arch::OpClassTensorOp,
    TileShape, ClusterShape,
    cutlass::epilogue::collective::EpilogueTileAuto,
    Acc, Acc,
    ElemCD, cutlass::layout::RowMajor, 128 / cutlass::sizeof_bits<ElemCD>::value,
    ElemCD, cutlass::layout::RowMajor, 128 / cutlass::sizeof_bits<ElemCD>::value,
    cutlass::epilogue::collective::EpilogueScheduleAuto
  >::CollectiveOp;

using CollectiveMainloop = typename cutlass::gemm::collective::CollectiveBuilder<
    cutlass::arch::Sm100, cutlass::arch::OpClassTensorOp,
    ElemA, cutlass::layout::RowMajor, 128 / cutlass::sizeof_bits<ElemA>::value,
    ElemB, cutlass::layout::ColumnMajor, 128 / cutlass::sizeof_bits<ElemB>::value,
    Acc,
    TileShape, ClusterShape,
    cutlass::gemm::collective::StageCountAutoCarveout<static_cast<int>(sizeof(typename CollectiveEpilogue::SharedStorage))>,
    cutlass::gemm::collective::KernelScheduleAuto
  >::CollectiveOp;

using GemmKernel = cutlass::gemm::kernel::GemmUniversal<
    cute::Shape<int,int,int,int>,
    CollectiveMainloop,
    CollectiveEpilogue
>;
using Gemm = cutlass::gemm::device::GemmUniversalAdapter<GemmKernel>;

// Force the device kernel symbol into the cubin without needing a host main.
auto* _anchor = &cutlass::device_kernel<GemmKernel>;


// ===== COMPILED SASS (sm_100a) =====

	.target	sm_100a

	.elftype	@"ET_EXEC"


//--------------------- .note.nv.tkinfo           --------------------------
	.section	.note.nv.tkinfo,"",@"SHT_NOTE"
	.sectionflags	@"SHF_NOTE_NV_TKINFO"
	.tkinfo
        /*0018*/ 	.word	0x00000002
        /*0030*/ 	.string	""
        /*0030*/ 	.string	"ptxas"
        /*0030*/ 	.string	"Cuda compilation tools, release 13.0, V13.0.88"
        /*0030*/ 	.string	"Build cuda_13.0.r13.0/compiler.36424714_0"
        /*0030*/ 	.string	"-arch sm_100a -m 64 "



//--------------------- .note.nv.cuinfo           --------------------------
	.section	.note.nv.cuinfo,"",@"SHT_NOTE"
	.sectionflags	@"SHF_NOTE_NV_CUINFO"
        /*0018*/ 	.short	0x0002
        /*001a*/ 	.short	0x0064
        /*001c*/ 	.short	0x0082
	.zero		2


//--------------------- .nv.info                  --------------------------
	.section	.nv.info,"",@"SHT_CUDA_INFO"
	.align	4


	//----- nvinfo : EIATTR_REGCOUNT
	.align		4
        /*0000*/ 	.byte	0x04, 0x2f
        /*0002*/ 	.short	(.L_19 - .L_18)
	.align		4
.L_18:
        /*0004*/ 	.word	index@(_ZN7cutlass13device_kernelINS_4gemm6kernel13GemmUniversalIN4cute5tupleIJiiiiEEENS1_10collective13CollectiveMmaINS1_35MainloopSm100TmaUmmaWarpSpecializedILi26ELi2ELi4ENS5_IJNS4_1CILi2EEESB_NSA_ILi1EEEEEEEENS5_IJNSA_ILi128EEESF_NSA_ILi32EEEEEENS_6half_tENS5_IJlSC_lEEESI_SJ_NS4_8TiledMMAINS4_8MMA_AtomIJNS4_26SM100_MMA_F16BF16_2x1SM_SSISI_SI_fLi128ELi128ELNS4_4UMMA5MajorE0ELSO_0ELNSN_7ScaleInE0ELSP_0EEEEEENS4_6LayoutINS5_IJSC_SC_SC_EEENS5_IJNSA_ILi0EEESU_SU_EEEEENS5_IJNS4_10UnderscoreESX_SX_EEEEENS4_28SM100_TMA_2SM_LOAD_MULTICASTENS4_14ComposedLayoutINS4_7SwizzleILi2ELi4ELi3EEENS4_18smem_ptr_flag_bitsILi16EEENSS_INS5_IJNSA_ILi8EEESG_EEENS5_IJSG_SC_EEEEEEEvNS4_8identityENS4_18SM100_TMA_2SM_LOADES1A_vS1B_EENS_8epilogue10collective18CollectiveEpilogueINS1E_23Sm100TmaWarpSpecializedILi4ELi2ELi16ELb1ELb0EEEJNS5_IJNSA_ILi64EEESF_SG_EEENS5_IJNSS_IS1J_SC_EENSS_INS5_IJNSA_ILi16EEESB_EEENS5_IJSC_S1J_EEEEEEEESI_SJ_SI_SJ_NS1E_6fusion15FusionCallbacksIS1I_NS1R_17LinearCombinationISI_fSI_fLNS_15FloatRoundStyleE2EEES1K_S1Q_JEEENS4_5SM1004TMEM4LOAD26SM100_TMEM_LOAD_32dp32b16xENS4_13SM90_TMA_LOADENS11_INS12_ILi1ELi4ELi3EEES15_NSS_INS5_IJS16_S1M_EEENS5_IJS1M_SC_EEEEEEENS4_39AutoVectorizingCopyWithAssumedAlignmentILi128EEENS4_14SM90_TMA_STOREES26_S28_S28_EEEvvEEEEvNT_6ParamsE)
        /*0008*/ 	.word	0x00000044


	//----- nvinfo : EIATTR_FRAME_SIZE
	.align		4
.L_19:
        /*000c*/ 	.byte	0x04, 0x11
        /*000e*/ 	.short	(.L_21 - .L_20)
	.align		4
.L_20:
        /*0010*/ 	.word	index@($__internal_2_$__cuda_sm10x_tcgen05_guardrail_trap_unallocated_columns_being_dealloced)
        /*0014*/ 	.word	0x00000000


	//----- nvinfo : EIATTR_FRAME_SIZE
	.align		4
.L_21:
        /*0018*/ 	.byte	0x04, 0x11
        /*001a*/ 	.short	(.L_23 - .L_22)
	.align		4
.L_22:
        /*001c*/ 	.word	index@($__internal_1_$__cuda_sm10x_tcgen05_guardrail_trap_phase_invalid_during_alloc)
        /*0020*/ 	.word	0x00000000


	//----- nvinfo : EIATTR_FRAME_SIZE
	.align		4
.L_23:
        /*0024*/ 	.byte	0x04, 0x11
        /*0026*/ 	.short	(.L_25 - .L_24)
	.align		4
.L_24:
        /*0028*/ 	.word	index@($__internal_0_$__cuda_sm10x_tcgen05_guardrail_trap_col_being_dealloced_not_returned_by_alloc)
        /*002c*/ 	.word	0x00000000


	//----- nvinfo : EIATTR_FRAME_SIZE
	.align		4
.L_25:
        /*0030*/ 	.byte	0x04, 0x11
        /*0032*/ 	.short	(.L_27 - .L_26)
	.align		4
.L_26:
        /*0034*/ 	.word	index@(_ZN7cutlass13device_kernelINS_4gemm6kernel13GemmUniversalIN4cute5tupleIJiiiiEEENS1_10collective13CollectiveMmaINS1_35MainloopSm100TmaUmmaWarpSpecializedILi26ELi2ELi4ENS5_IJNS4_1CILi2EEESB_NSA_ILi1EEEEEEEENS5_IJNSA_ILi128EEESF_NSA_ILi32EEEEEENS_6half_tENS5_IJlSC_lEEESI_SJ_NS4_8TiledMMAINS4_8MMA_AtomIJNS4_26SM100_MMA_F16BF16_2x1SM_SSISI_SI_fLi128ELi128ELNS4_4UMMA5MajorE0ELSO_0ELNSN_7ScaleInE0ELSP_0EEEEEENS4_6LayoutINS5_IJSC_SC_SC_EEENS5_IJNSA_ILi0EEESU_SU_EEEEENS5_IJNS4_10UnderscoreESX_SX_EEEEENS4_28SM100_TMA_2SM_LOAD_MULTICASTENS4_14ComposedLayoutINS4_7SwizzleILi2ELi4ELi3EEENS4_18smem_ptr_flag_bitsILi16EEENSS_INS5_IJNSA_ILi8EEESG_EEENS5_IJSG_SC_EEEEEEEvNS4_8identityENS4_18SM100_TMA_2SM_LOADES1A_vS1B_EENS_8epilogue10collective18CollectiveEpilogueINS1E_23Sm100TmaWarpSpecializedILi4ELi2ELi16ELb1ELb0EEEJNS5_IJNSA_ILi64EEESF_SG_EEENS5_IJNSS_IS1J_SC_EENSS_INS5_IJNSA_ILi16EEESB_EEENS5_IJSC_S1J_EEEEEEEESI_SJ_SI_SJ_NS1E_6fusion15FusionCallbacksIS1I_NS1R_17LinearCombinationISI_fSI_fLNS_15FloatRoundStyleE2EEES1K_S1Q_JEEENS4_5SM1004TMEM4LOAD26SM100_TMEM_LOAD_32dp32b16xENS4_13SM90_TMA_LOADENS11_INS12_ILi1ELi4ELi3EEES15_NSS_INS5_IJS16_S1M_EEENS5_IJS1M_SC_EEEEEEENS4_39AutoVectorizingCopyWithAssumedAlignmentILi128EEENS4_14SM90_TMA_STOREES26_S28_S28_EEEvvEEEEvNT_6ParamsE)
        /*0038*/ 	.word	0x00000000


	//----- nvinfo : EIATTR_MIN_STACK_SIZE
	.align		4
.L_27:
        /*003c*/ 	.byte	0x04, 0x12
        /*003e*/ 	.short	(.L_29 - .L_28)
	.align		4
.L_28:
        /*0040*/ 	.word	index@(_ZN7cutlass13device_kernelINS_4gemm6kernel13GemmUniversalIN4cute5tupleIJiiiiEEENS1_10collective13CollectiveMmaINS1_35MainloopSm100TmaUmmaWarpSpecializedILi26ELi2ELi4ENS5_IJNS4_1CILi2EEESB_NSA_ILi1EEEEEEEENS5_IJNSA_ILi128EEESF_NSA_ILi32EEEEEENS_6half_tENS5_IJlSC_lEEESI_SJ_NS4_8TiledMMAINS4_8MMA_AtomIJNS4_26SM100_MMA_F16BF16_2x1SM_SSISI_SI_fLi128ELi128ELNS4_4UMMA5MajorE0ELSO_0ELNSN_7ScaleInE0ELSP_0EEEEEENS4_6LayoutINS5_IJSC_SC_SC_EEENS5_IJNSA_ILi0EEESU_SU_EEEEENS5_IJNS4_10UnderscoreESX_SX_EEEEENS4_28SM100_TMA_2SM_LOAD_MULTICASTENS4_14ComposedLayoutINS4_7SwizzleILi2ELi4ELi3EEENS4_18smem_ptr_flag_bitsILi16EEENSS_INS5_IJNSA_ILi8EEESG_EEENS5_IJSG_SC_EEEEEEEvNS4_8identityENS4_18SM100_TMA_2SM_LOADES1A_vS1B_EENS_8epilogue10collective18CollectiveEpilogueINS1E_23Sm100TmaWarpSpecializedILi4ELi2ELi16ELb1ELb0EEEJNS5_IJNSA_ILi64EEESF_SG_EEENS5_IJNSS_IS1J_SC_EENSS_INS5_IJNSA_ILi16EEESB_EEENS5_IJSC_S1J_EEEEEEEESI_SJ_SI_SJ_NS1E_6fusion15FusionCallbacksIS1I_NS1R_17LinearCombinationISI_fSI_fLNS_15FloatRoundStyleE2EEES1K_S1Q_JEEENS4_5SM1004TMEM4LOAD26SM100_TMEM_LOAD_32dp32b16xENS4_13SM90_TMA_LOADENS11_INS12_ILi1ELi4ELi3EEES15_NSS_INS5_IJS16_S1M_EEENS5_IJS1M_SC_EEEEEEENS4_39AutoVectorizingCopyWithAssumedAlignmentILi128EEENS4_14SM90_TMA_STOREES26_S28_S28_EEEvvEEEEvNT_6ParamsE)
        /*0044*/ 	.word	0x00000000
.L_29:


//--------------------- .nv.compat                --------------------------
	.section	.nv.compat,"",@"SHT_CUDA_COMPAT_INFO"
	.align	4
        /*0000*/ 	.byte	0x02, 0x09, 0x01, 0x00, 0x02, 0x02, 0x02, 0x00, 0x02, 0x05, 0x05, 0x00, 0x03, 0x07, 0x01, 0x01
        /*0010*/ 	.byte	0x02, 0x03, 0x01, 0x00, 0x02, 0x06, 0x01, 0x00, 0x04, 0x0b, 0x08, 0x00, 0x09, 0x00, 0x00, 0x00
        /*0020*/ 	.byte	0x00, 0x00, 0x00, 0x00


//--------------------- .nv.info._ZN7cutlass13device_kernelINS_4gemm6kernel13GemmUniversalIN4cute5tupleIJiiiiEEENS1_10collective13CollectiveMmaINS1_35MainloopSm100TmaUmmaWarpSpecializedILi26ELi2ELi4ENS5_IJNS4_1CILi2EEESB_NSA_ILi1EEEEEEEENS5_IJNSA_ILi128EEESF_NSA_ILi32EEEEEENS_6half_tENS5_IJlSC_lEEESI_SJ_NS4_8TiledMMAINS4_8MMA_AtomIJNS4_26SM100_MMA_F16BF16_2x1SM_SSISI_SI_fLi128ELi128ELNS4_4UMMA5MajorE0ELSO_0ELNSN_7ScaleInE0ELSP_0EEEEEENS4_6LayoutINS5_IJSC_SC_SC_EEENS5_IJNSA_ILi0EEESU_SU_EEEEENS5_IJNS4_10UnderscoreESX_SX_EEEEENS4_28SM100_TMA_2SM_LOAD_MULTICASTENS4_14ComposedLayoutINS4_7SwizzleILi2ELi4ELi3EEENS4_18smem_ptr_flag_bitsILi16EEENSS_INS5_IJNSA_ILi8EEESG_EEENS5_IJSG_SC_EEEEEEEvNS4_8identityENS4_18SM100_TMA_2SM_LOADES1A_vS1B_EENS_8epilogue10collective18CollectiveEpilogueINS1E_23Sm100TmaWarpSpecializedILi4ELi2ELi16ELb1ELb0EEEJNS5_IJNSA_ILi64EEESF_SG_EEENS5_IJNSS_IS1J_SC_EENSS_INS5_IJNSA_ILi16EEESB_EEENS5_IJSC_S1J_EEEEEEEESI_SJ_SI_SJ_NS1E_6fusion15FusionCallbacksIS1I_NS1R_17LinearCombinationISI_fSI_fLNS_15FloatRoundStyleE2EEES1K_S1Q_JEEENS4_5SM1004TMEM4LOAD26SM100_TMEM_LOAD_32dp32b16xENS4_13SM90_TMA_LOADENS11_INS12_ILi1ELi4ELi3EEES15_NSS_INS5_IJS16_S1M_EEENS5_IJS1M_SC_EEEEEEENS4_39AutoVectorizingCopyWithAssumedAlignmentILi128EEENS4_14SM90_TMA_STOREES26_S28_S28_EEEvvEEEEvNT_6ParamsE --------------------------
	.section	.nv.info._ZN7cutlass13device_kernelINS_4gemm6kernel13GemmUniversalIN4cute5tupleIJiiiiEEENS1_10collective13CollectiveMmaINS1_35MainloopSm100TmaUmmaWarpSpecializedILi26ELi2ELi4ENS5_IJNS4_1CILi2EEESB_NSA_ILi1EEEEEEEENS5_IJNSA_ILi128EEESF_NSA_ILi32EEEEEENS_6half_tENS5_IJlSC_lEEESI_SJ_NS4_8TiledMMAINS4_8MMA_AtomIJNS4_26SM100_MMA_F16BF16_2x1SM_SSISI_SI_fLi128ELi128ELNS4_4UMMA5MajorE0ELSO_0ELNSN_7ScaleInE0ELSP_0EEEEEENS4_6LayoutINS5_IJSC_SC_SC_EEENS5_IJNSA_ILi0EEESU_SU_EEEEENS5_IJNS4_10UnderscoreESX_SX_EEEEENS4_28SM100_TMA_2SM_LOAD_MULTICASTENS4_14ComposedLayoutINS4_7SwizzleILi2ELi4ELi3EEENS4_18smem_ptr_flag_bitsILi16EEENSS_INS5_IJNSA_ILi8EEESG_EEENS5_IJSG_SC_EEEEEEEvNS4_8identityENS4_18SM100_TMA_2SM_LOADES1A_vS1B_EENS_8epilogue10collective18CollectiveEpilogueINS1E_23Sm100TmaWarpSpecializedILi4ELi2ELi16ELb1ELb0EEEJNS5_IJNSA_ILi64EEESF_SG_EEENS5_IJNSS_IS1J_SC_EENSS_INS5_IJNSA_ILi16EEESB_EEENS5_IJSC_S1J_EEEEEEEESI_SJ_SI_SJ_NS1E_6fusion15FusionCallbacksIS1I_NS1R_17LinearCombinationISI_fSI_fLNS_15FloatRoundStyleE2EEES1K_S1Q_JEEENS4_5SM1004TMEM4LOAD26SM100_TMEM_LOAD_32dp32b16xENS4_13SM90_TMA_LOADENS11_INS12_ILi1ELi4ELi3EEES15_NSS_INS5_IJS16_S1M_EEENS5_IJS1M_SC_EEEEEEENS4_39AutoVectorizingCopyWithAssumedAlignmentILi128EEENS4_14SM90_TMA_STOREES26_S28_S28_EEEvvEEEEvNT_6ParamsE,"",@"SHT_CUDA_INFO"
	.sectionflags	@""
	.align	4


	//----- nvinfo : EIATTR_CUDA_API_VERSION
	.align		4
        /*0000*/ 	.byte	0x04, 0x37
        /*0002*/ 	.short	(.L_31 - .L_30)
.L_30:
        /*0004*/ 	.word	0x00000082


	//----- nvinfo : EIATTR_KPARAM_INFO
	.align		4
.L_31:
        /*0008*/ 	.byte	0x04, 0x17
        /*000a*/ 	.short	(.L_33 - .L_32)
.L_32:
        /*000c*/ 	.word	0x00000000
        /*0010*/ 	.short	0x0000
        /*0012*/ 	.short	0x0000
        /*0014*/ 	.byte	0x00, 0xf0, 0x01, 0x20


	//----- nvinfo : EIATTR_AT_ENTRY_FRAGMENTS
	.align		4
.L_33:
        /*0018*/ 	.byte	0x04, 0x4f
        /*001a*/ 	.short	(.L_35 - .L_34)


	//   ....[0]....
.L_34:
        /*001c*/ 	.word	0x00000007


	//----- nvinfo : EIATTR_RESERVED_SMEM_USED
	.align		4
.L_35:
        /*0020*/ 	.byte	0x01, 0x41
	.zero		2


	//----- nvinfo : EIATTR_SPARSE_MMA_MASK
	.align		4
        /*0024*/ 	.byte	0x03, 0x50
        /*0026*/ 	.short	0x0000


	//----- nvinfo : EIATTR_TCGEN05_2CTA_USED
	.align		4
        /*0028*/ 	.byte	0x01, 0x52
	.zero		2


	//----- nvinfo : EIATTR_MAXREG_COUNT
	.align		4
        /*002c*/ 	.byte	0x03, 0x1b
        /*002e*/ 	.short	0x00ff


	//----- nvinfo : EIATTR_NUM_BARRIERS
	.align		4
        /*0030*/ 	.byte	0x02, 0x4c
        /*0032*/ 	.byte	0x07
	.zero		1


	//----- nvinfo : EIATTR_EXTERNS
	.align		4
        /*0034*/ 	.byte	0x04, 0x0f
        /*0036*/ 	.short	(.L_37 - .L_36)


	//   ....[0]....
	.align		4
.L_36:
        /*0038*/ 	.word	index@(__assertfail)


	//----- nvinfo : EIATTR_MERCURY_ISA_VERSION
	.align		4
.L_37:
        /*003c*/ 	.byte	0x03, 0x5f
        /*003e*/ 	.short	0x0101


	//----- nvinfo : EIATTR_INT_WARP_WIDE_INSTR_OFFSETS
	.align		4
        /*0040*/ 	.byte	0x04, 0x31
        /*0042*/ 	.short	(.L_39 - .L_38)


	//   ....[0]....
.L_38:
        /*0044*/ 	.word	0x00001060


	//   ....[1]....
        /*0048*/ 	.word	0x00001100


	//   ....[2]....
        /*004c*/ 	.word	0x00005120


	//   ....[3]....
        /*0050*/ 	.word	0x00005150


	//   ....[4]....
        /*0054*/ 	.word	0x00005170


	//   ....[5]....
        /*0058*/ 	.word	0x00005cb0


	//   ....[6]....
        /*005c*/ 	.word	0x00005d50


	//   ....[7]....
        /*0060*/ 	.word	0x00005e10


	//   ....[8]....
        /*0064*/ 	.word	0x00005e80


	//   ....[9]....
        /*0068*/ 	.word	0x00005f40


	//   ....[10]....
        /*006c*/ 	.word	0x00005fe0


	//   ....[11]....
        /*0070*/ 	.word	0x00006050


	//   ....[12]....
        /*0074*/ 	.word	0x00006110


	//   ....[13]....
        /*0078*/ 	.word	0x000061b0


	//   ....[14]....
        /*007c*/ 	.word	0x00006250


	//   ....[15]....
        /*0080*/ 	.word	0x00006340


	//   ....[16]....
        /*0084*/ 	.word	0x00006410


	//----- nvinfo : EIATTR_COOP_GROUP_MASK_REGIDS
	.align		4
.L_39:
        /*0088*/ 	.byte	0x04, 0x29
        /*008a*/ 	.short	(.L_41 - .L_40)


	//   ....[0]....
.L_40:
        /*008c*/ 	.word	0xffffffff


	//   ....[1]....
        /*0090*/ 	.word	0xffffffff


	//   ....[2]....
        /*0094*/ 	.word	0xffffffff


	//   ....[3]....
        /*0098*/ 	.word	0xffffffff


	//   ....[4]....
        /*009c*/ 	.word	0xffffffff


	//   ....[5]....
        /*00a0*/ 	.word	0xffffffff


	//   ....[6]....
        /*00a4*/ 	.word	0xffffffff


	//   ....[7]....
        /*00a8*/ 	.word	0xffffffff


	//   ....[8]....
        /*00ac*/ 	.word	0xffffffff


	//   ....[9]....
        /*00b0*/ 	.word	0xffffffff


	//   ....[10]....
        /*00b4*/ 	.word	0xffffffff


	//   ....[11]....
        /*00b8*/ 	.word	0xffffffff


	//   ....[12]....
        /*00bc*/ 	.word	0xffffffff


	//   ....[13]....
        /*00c0*/ 	.word	0xffffffff


	//----- nvinfo : EIATTR_COOP_GROUP_INSTR_OFFSETS
	.align		4
.L_41:
        /*00c4*/ 	.byte	0x04, 0x28
        /*00c6*/ 	.short	(.L_43 - .L_42)


	//   ....[0]....
.L_42:
        /*00c8*/ 	.word	0x000000b0


	//   ....[1]....
        /*00cc*/ 	.word	0x00000520


	//   ....[2]....
        /*00d0*/ 	.word	0x000009d0


	//   ....[3]....
        /*00d4*/ 	.word	0x00000b60


	//   ....[4]....
        /*00d8*/ 	.word	0x00000c50


	//   ....[5]....
        /*00dc*/ 	.word	0x00000db0


	//   ....[6]....
        /*00e0*/ 	.word	0x00000f40


	//   ....[7]....
        /*00e4*/ 	.word	0x00001180


	//   ....[8]....
        /*00e8*/ 	.word	0x000024d0


	//   ....[9]....
        /*00ec*/ 	.word	0x00003fe0


	//   ....[10]....
        /*00f0*/ 	.word	0x000044b0


	//   ....[11]....
        /*00f4*/ 	.word	0x000044e0


	//   ....[12]....
        /*00f8*/ 	.word	0x00005020


	//   ....[13]....
        /*00fc*/ 	.word	0x00005230


	//----- nvinfo : EIATTR_VRC_CTA_INIT_COUNT
	.align		4
.L_43:
        /*0100*/ 	.byte	0x02, 0x4a
        /*0102*/ 	.byte	0x80
	.zero		1


	//----- nvinfo : EIATTR_SYSCALL_OFFSETS
	.align		4
        /*0104*/ 	.byte	0x04, 0x46
        /*0106*/ 	.short	(.L_45 - .L_44)


	//   ....[0]....
.L_44:
        /*0108*/ 	.word	0x00006fb0


	//   ....[1]....
        /*010c*/ 	.word	0x000070a0


	//   ....[2]....
        /*0110*/ 	.word	0x00007840


	//   ....[3]....
        /*0114*/ 	.word	0x00008170


	//   ....[4]....
        /*0118*/ 	.word	0x00008a40


	//   ....[5]....
        /*011c*/ 	.word	0x00009310


	//----- nvinfo : EIATTR_MBARRIER_INSTR_OFFSETS
	.align		4
.L_45:
        /*0120*/ 	.byte	0x04, 0x39
        /*0122*/ 	.short	(.L_47 - .L_46)


	//   ....[0]....
.L_46:
        /*0124*/ 	.word	0x00000670
        /*0128*/ 	.word	0x000000ff
        /*012c*/ 	.word	0x00000000
        /*0130*/ 	.short	0x0100
        /*0132*/ 	.byte	0x04
	.zero		1


	//   ....[1]....
        /*0134*/ 	.word	0x00000680
        /*0138*/ 	.word	0x000000ff
        /*013c*/ 	.word	0x000000d0
        /*0140*/ 	.short	0x0100
        /*0142*/ 	.byte	0x04
	.zero		1


	//   ....[2]....
        /*0144*/ 	.word	0x00000690
        /*0148*/ 	.word	0x000000ff
        /*014c*/ 	.word	0x00000008
        /*0150*/ 	.short	0x0100
        /*0152*/ 	.byte	0x04
	.zero		1


	//   ....[3]....
        /*0154*/ 	.word	0x000006a0
        /*0158*/ 	.word	0x000000ff
        /*015c*/ 	.word	0x000000d8
        /*0160*/ 	.short	0x0100
        /*0162*/ 	.byte	0x04
	.zero		1


	//   ....[4]....
        /*0164*/ 	.word	0x000006b0
        /*0168*/ 	.word	0x000000ff
        /*016c*/ 	.word	0x00000010
        /*0170*/ 	.short	0x0100
        /*0172*/ 	.byte	0x04
	.zero		1


	//   ....[5]....
        /*0174*/ 	.word	0x000006c0
        /*0178*/ 	.word	0x000000ff
        /*017c*/ 	.word	0x000000e0
        /*0180*/ 	.short	0x0100
        /*0182*/ 	.byte	0x04
	.zero		1


	//   ....[6]....
        /*0184*/ 	.word	0x000006d0
        /*0188*/ 	.word	0x000000ff
        /*018c*/ 	.word	0x00000018
        /*0190*/ 	.short	0x0100
        /*0192*/ 	.byte	0x04
	.zero		1


	//   ....[7]....
        /*0194*/ 	.word	0x000006e0
        /*0198*/ 	.word	0x000000ff
        /*019c*/ 	.word	0x000000e8
        /*01a0*/ 	.short	0x0100
        /*01a2*/ 	.byte	0x04
	.zero		1


	//   ....[8]....
        /*01a4*/ 	.word	0x000006f0
        /*01a8*/ 	.word	0x000000ff
        /*01ac*/ 	.word	0x00000020
        /*01b0*/ 	.short	0x0100
        /*01b2*/ 	.byte	0x04
	.zero		1


	//   ....[9]....
        /*01b4*/ 	.word	0x00000700
        /*01b8*/ 	.word	0x000000ff
        /*01bc*/ 	.word	0x000000f0
        /*01c0*/ 	.short	0x0100
        /*01c2*/ 	.byte	0x04
	.zero		1


	//   ....[10]....
        /*01c4*/ 	.word	0x00000710
        /*01c8*/ 	.word	0x000000ff
        /*01cc*/ 	.word	0x00000028
        /*01d0*/ 	.short	0x0100
        /*01d2*/ 	.byte	0x04
	.zero		1


	//   ....[11]....
        /*01d4*/ 	.word	0x00000720
        /*01d8*/ 	.word	0x000000ff
        /*01dc*/ 	.word	0x000000f8
        /*01e0*/ 	.short	0x0100
        /*01e2*/ 	.byte	0x04
	.zero		1


	//   ....[12]....
        /*01e4*/ 	.word	0x00000730
        /*01e8*/ 	.word	0x000000ff
        /*01ec*/ 	.word	0x00000030
        /*01f0*/ 	.short	0x0100
        /*01f2*/ 	.byte	0x04
	.zero		1


	//   ....[13]....
        /*01f4*/ 	.word	0x00000740
        /*01f8*/ 	.word	0x000000ff
        /*01fc*/ 	.word	0x00000100
        /*0200*/ 	.short	0x0100
        /*0202*/ 	.byte	0x04
	.zero		1


	//   ....[14]....
        /*0204*/ 	.word	0x00000750
        /*0208*/ 	.word	0x000000ff
        /*020c*/ 	.word	0x00000038
        /*0210*/ 	.short	0x0100
        /*0212*/ 	.byte	0x04
	.zero		1


	//   ....[15]....
        /*0214*/ 	.word	0x00000760
        /*0218*/ 	.word	0x000000ff
        /*021c*/ 	.word	0x00000108
        /*0220*/ 	.short	0x0100
        /*0222*/ 	.byte	0x04
	.zero		1


	//   ....[16]....
        /*0224*/ 	.word	0x00000770
        /*0228*/ 	.word	0x000000ff
        /*022c*/ 	.word	0x00000040
        /*0230*/ 	.short	0x0100
        /*0232*/ 	.byte	0x04
	.zero		1


	//   ....[17]....
        /*0234*/ 	.word	0x00000780
        /*0238*/ 	.word	0x000000ff
        /*023c*/ 	.word	0x00000110
        /*0240*/ 	.short	0x0100
        /*0242*/ 	.byte	0x04
	.zero		1


	//   ....[18]....
        /*0244*/ 	.word	0x00000790
        /*0248*/ 	.word	0x000000ff
        /*024c*/ 	.word	0x00000048
        /*0250*/ 	.short	0x0100
        /*0252*/ 	.byte	0x04
	.zero		1


	//   ....[19]....
        /*0254*/ 	.word	0x000007a0
        /*0258*/ 	.word	0x000000ff
        /*025c*/ 	.word	0x00000118
        /*0260*/ 	.short	0x0100
        /*0262*/ 	.byte	0x04
	.zero		1


	//   ....[20]....
        /*0264*/ 	.word	0x000007b0
        /*0268*/ 	.word	0x000000ff
        /*026c*/ 	.word	0x00000050
        /*0270*/ 	.short	0x0100
        /*0272*/ 	.byte	0x04
	.zero		1


	//   ....[21]....
        /*0274*/ 	.word	0x000007c0
        /*0278*/ 	.word	0x000000ff
        /*027c*/ 	.word	0x00000120
        /*0280*/ 	.short	0x0100
        /*0282*/ 	.byte	0x04
	.zero		1


	//   ....[22]....
        /*0284*/ 	.word	0x000007d0
        /*0288*/ 	.word	0x000000ff
        /*028c*/ 	.word	0x00000058
        /*0290*/ 	.short	0x0100
        /*0292*/ 	.byte	0x04
	.zero		1


	//   ....[23]....
        /*0294*/ 	.word	0x000007e0
        /*0298*/ 	.word	0x000000ff
        /*029c*/ 	.word	0x00000128
        /*02a0*/ 	.short	0x0100
        /*02a2*/ 	.byte	0x04
	.zero		1


	//   ....[24]....
        /*02a4*/ 	.word	0x000007f0
        /*02a8*/ 	.word	0x000000ff
        /*02ac*/ 	.word	0x00000060
        /*02b0*/ 	.short	0x0100
        /*02b2*/ 	.byte	0x04
	.zero		1


	//   ....[25]....
        /*02b4*/ 	.word	0x00000800
        /*02b8*/ 	.word	0x000000ff
        /*02bc*/ 	.word	0x00000130
        /*02c0*/ 	.short	0x0100
        /*02c2*/ 	.byte	0x04
	.zero		1


	//   ....[26]....
        /*02c4*/ 	.word	0x00000810
        /*02c8*/ 	.word	0x000000ff
        /*02cc*/ 	.word	0x00000068
        /*02d0*/ 	.short	0x0100
        /*02d2*/ 	.byte	0x04
	.zero		1


	//   ....[27]....
        /*02d4*/ 	.word	0x00000820
        /*02d8*/ 	.word	0x000000ff
        /*02dc*/ 	.word	0x00000138
        /*02e0*/ 	.short	0x0100
        /*02e2*/ 	.byte	0x04
	.zero		1


	//   ....[28]....
        /*02e4*/ 	.word	0x00000830
        /*02e8*/ 	.word	0x000000ff
        /*02ec*/ 	.word	0x00000070
        /*02f0*/ 	.short	0x0100
        /*02f2*/ 	.byte	0x04
	.zero		1


	//   ....[29]....
        /*02f4*/ 	.word	0x00000840
        /*02f8*/ 	.word	0x000000ff
        /*02fc*/ 	.word	0x00000140
        /*0300*/ 	.short	0x0100
        /*0302*/ 	.byte	0x04
	.zero		1


	//   ....[30]....
        /*0304*/ 	.word	0x00000850
        /*0308*/ 	.word	0x000000ff
        /*030c*/ 	.word	0x00000078
        /*0310*/ 	.short	0x0100
        /*0312*/ 	.byte	0x04
	.zero		1


	//   ....[31]....
        /*0314*/ 	.word	0x00000860
        /*0318*/ 	.word	0x000000ff
        /*031c*/ 	.word	0x00000148
        /*0320*/ 	.short	0x0100
        /*0322*/ 	.byte	0x04
	.zero		1


	//   ....[32]....
        /*0324*/ 	.word	0x00000870
        /*0328*/ 	.word	0x000000ff
        /*032c*/ 	.word	0x00000080
        /*0330*/ 	.short	0x0100
        /*0332*/ 	.byte	0x04
	.zero		1


	//   ....[33]....
        /*0334*/ 	.word	0x00000880
        /*0338*/ 	.word	0x000000ff
        /*033c*/ 	.word	0x00000150
        /*0340*/ 	.short	0x0100
        /*0342*/ 	.byte	0x04
	.zero		1


	//   ....[34]....
        /*0344*/ 	.word	0x00000890
        /*0348*/ 	.word	0x000000ff
        /*034c*/ 	.word	0x00000088
        /*0350*/ 	.short	0x0100
        /*0352*/ 	.byte	0x04
	.zero		1


	//   ....[35]....
        /*0354*/ 	.word	0x000008a0
        /*0358*/ 	.word	0x000000ff
        /*035c*/ 	.word	0x00000158
        /*0360*/ 	.short	0x0100
        /*0362*/ 	.byte	0x04
	.zero		1


	//   ....[36]....
        /*0364*/ 	.word	0x000008b0
        /*0368*/ 	.word	0x000000ff
        /*036c*/ 	.word	0x00000090
        /*0370*/ 	.short	0x0100
        /*0372*/ 	.byte	0x04
	.zero		1


	//   ....[37]....
        /*0374*/ 	.word	0x000008c0
        /*0378*/ 	.word	0x000000ff
        /*037c*/ 	.word	0x00000160
        /*0380*/ 	.short	0x0100
        /*0382*/ 	.byte	0x04
	.zero		1


	//   ....[38]....
        /*0384*/ 	.word	0x000008d0
        /*0388*/ 	.word	0x000000ff
        /*038c*/ 	.word	0x00000098
        /*0390*/ 	.short	0x0100
        /*0392*/ 	.byte	0x04
	.zero		1


	//   ....[39]....
        /*0394*/ 	.word	0x000008e0
        /*0398*/ 	.word	0x000000ff
        /*039c*/ 	.word	0x00000168
        /*03a0*/ 	.short	0x0100
        /*03a2*/ 	.byte	0x04
	.zero		1


	//   ....[40]....
        /*03a4*/ 	.word	0x000008f0
        /*03a8*/ 	.word	0x000000ff
        /*03ac*/ 	.word	0x000000a0
        /*03b0*/ 	.short	0x0100
        /*03b2*/ 	.byte	0x04
	.zero		1


	//   ....[41]....
        /*03b4*/ 	.word	0x00000900
        /*03b8*/ 	.word	0x000000ff
        /*03bc*/ 	.word	0x00000170
        /*03c0*/ 	.short	0x0100
        /*03c2*/ 	.byte	0x04
	.zero		1


	//   ....[42]....
        /*03c4*/ 	.word	0x00000910
        /*03c8*/ 	.word	0x000000ff
        /*03cc*/ 	.word	0x000000a8
        /*03d0*/ 	.short	0x0100
        /*03d2*/ 	.byte	0x04
	.zero		1


	//   ....[43]....
        /*03d4*/ 	.word	0x00000920
        /*03d8*/ 	.word	0x000000ff
        /*03dc*/ 	.word	0x00000178
        /*03e0*/ 	.short	0x0100
        /*03e2*/ 	.byte	0x04
	.zero		1


	//   ....[44]....
        /*03e4*/ 	.word	0x00000930
        /*03e8*/ 	.word	0x000000ff
        /*03ec*/ 	.word	0x000000b0
        /*03f0*/ 	.short	0x0100
        /*03f2*/ 	.byte	0x04
	.zero		1


	//   ....[45]....
        /*03f4*/ 	.word	0x00000940
        /*03f8*/ 	.word	0x000000ff
        /*03fc*/ 	.word	0x00000180
        /*0400*/ 	.short	0x0100
        /*0402*/ 	.byte	0x04
	.zero		1


	//   ....[46]....
        /*0404*/ 	.word	0x00000950
        /*0408*/ 	.word	0x000000ff
        /*040c*/ 	.word	0x000000b8
        /*0410*/ 	.short	0x0100
        /*0412*/ 	.byte	0x04
	.zero		1


	//   ....[47]....
        /*0414*/ 	.word	0x00000960
        /*0418*/ 	.word	0x000000ff
        /*041c*/ 	.word	0x00000188
        /*0420*/ 	.short	0x0100
        /*0422*/ 	.byte	0x04
	.zero		1


	//   ....[48]....
        /*0424*/ 	.word	0x00000970
        /*0428*/ 	.word	0x000000ff
        /*042c*/ 	.word	0x000000c0
        /*0430*/ 	.short	0x0100
        /*0432*/ 	.byte	0x04
	.zero		1


	//   ....[49]....
        /*0434*/ 	.word	0x00000980
        /*0438*/ 	.word	0x000000ff
        /*043c*/ 	.word	0x00000190
        /*0440*/ 	.short	0x0100
        /*0442*/ 	.byte	0x04
	.zero		1


	//   ....[50]....
        /*0444*/ 	.word	0x00000990
        /*0448*/ 	.word	0x000000ff
        /*044c*/ 	.word	0x000000c8
        /*0450*/ 	.short	0x0100
        /*0452*/ 	.byte	0x04
	.zero		1


	//   ....[51]....
        /*0454*/ 	.word	0x000009a0
        /*0458*/ 	.word	0x000000ff
        /*045c*/ 	.word	0x00000198
        /*0460*/ 	.short	0x0100
        /*0462*/ 	.byte	0x04
	.zero		1


	//   ....[52]....
        /*0464*/ 	.word	0x00000ad0
        /*0468*/ 	.word	0x000000ff
        /*046c*/ 	.word	0x000001a0
        /*0470*/ 	.short	0x0100
        /*0472*/ 	.byte	0x04
	.zero		1


	//   ....[53]....
        /*0474*/ 	.word	0x00000ae0
        /*0478*/ 	.word	0x000000ff
        /*047c*/ 	.word	0x000001c0
        /*0480*/ 	.short	0x0100
        /*0482*/ 	.byte	0x04
	.zero		1


	//   ....[54]....
        /*0484*/ 	.word	0x00000af0
        /*0488*/ 	.word	0x000000ff
        /*048c*/ 	.word	0x000001a8
        /*0490*/ 	.short	0x0100
        /*0492*/ 	.byte	0x04
	.zero		1


	//   ....[55]....
        /*0494*/ 	.word	0x00000b00
        /*0498*/ 	.word	0x000000ff
        /*049c*/ 	.word	0x000001c8
        /*04a0*/ 	.short	0x0100
        /*04a2*/ 	.byte	0x04
	.zero		1


	//   ....[56]....
        /*04a4*/ 	.word	0x00000b10
        /*04a8*/ 	.word	0x000000ff
        /*04ac*/ 	.word	0x000001b0
        /*04b0*/ 	.short	0x0100
        /*04b2*/ 	.byte	0x04
	.zero		1


	//   ....[57]....
        /*04b4*/ 	.word	0x00000b20
        /*04b8*/ 	.word	0x000000ff
        /*04bc*/ 	.word	0x000001d0
        /*04c0*/ 	.short	0x0100
        /*04c2*/ 	.byte	0x04
	.zero		1


	//   ....[58]....
        /*04c4*/ 	.word	0x00000b30
        /*04c8*/ 	.word	0x000000ff
        /*04cc*/ 	.word	0x000001b8
        /*04d0*/ 	.short	0x0100
        /*04d2*/ 	.byte	0x04
	.zero		1


	//   ....[59]....
        /*04d4*/ 	.word	0x00000b40
        /*04d8*/ 	.word	0x000000ff
        /*04dc*/ 	.word	0x000001d8
        /*04e0*/ 	.short	0x0100
        /*04e2*/ 	.byte	0x04
	.zero		1


	//   ....[60]....
        /*04e4*/ 	.word	0x00000c20
        /*04e8*/ 	.word	0x000000ff
        /*04ec*/ 	.word	0x000001e0
        /*04f0*/ 	.short	0x0100
        /*04f2*/ 	.byte	0x06
	.zero		1


	//   ....[61]....
        /*04f4*/ 	.word	0x00000c30
        /*04f8*/ 	.word	0x000000ff
        /*04fc*/ 	.word	0x000001e8
        /*0500*/ 	.short	0x0100
        /*0502*/ 	.byte	0x06
	.zero		1


	//   ....[62]....
        /*0504*/ 	.word	0x00000d60
        /*0508*/ 	.word	0x000000ff
        /*050c*/ 	.word	0x000001f0
        /*0510*/ 	.short	0x0100
        /*0512*/ 	.byte	0x06
	.zero		1


	//   ....[63]....
        /*0514*/ 	.word	0x00000d70
        /*0518*/ 	.word	0x000000ff
        /*051c*/ 	.word	0x00000200
        /*0520*/ 	.short	0x0100
        /*0522*/ 	.byte	0x06
	.zero		1


	//   ....[64]....
        /*0524*/ 	.word	0x00000d80
        /*0528*/ 	.word	0x000000ff
        /*052c*/ 	.word	0x000001f8
        /*0530*/ 	.short	0x0100
        /*0532*/ 	.byte	0x06
	.zero		1


	//   ....[65]....
        /*0534*/ 	.word	0x00000d90
        /*0538*/ 	.word	0x000000ff
        /*053c*/ 	.word	0x00000208
        /*0540*/ 	.short	0x0100
        /*0542*/ 	.byte	0x06
	.zero		1


	//   ....[66]....
        /*0544*/ 	.word	0x00000eb0
        /*0548*/ 	.word	0x000000ff
        /*054c*/ 	.word	0x00000210
        /*0550*/ 	.short	0x0100
        /*0552*/ 	.byte	0x04
	.zero		1


	//   ....[67]....
        /*0554*/ 	.word	0x00000ec0
        /*0558*/ 	.word	0x000000ff
        /*055c*/ 	.word	0x00000230
        /*0560*/ 	.short	0x0100
        /*0562*/ 	.byte	0x04
	.zero		1


	//   ....[68]....
        /*0564*/ 	.word	0x00000ed0
        /*0568*/ 	.word	0x000000ff
        /*056c*/ 	.word	0x00000218
        /*0570*/ 	.short	0x0100
        /*0572*/ 	.byte	0x04
	.zero		1


	//   ....[69]....
        /*0574*/ 	.word	0x00000ee0
        /*0578*/ 	.word	0x000000ff
        /*057c*/ 	.word	0x00000238
        /*0580*/ 	.short	0x0100
        /*0582*/ 	.byte	0x04
	.zero		1


	//   ....[70]....
        /*0584*/ 	.word	0x00000ef0
        /*0588*/ 	.word	0x000000ff
        /*058c*/ 	.word	0x00000220
        /*0590*/ 	.short	0x0100
        /*0592*/ 	.byte	0x04
	.zero		1


	//   ....[71]....
        /*0594*/ 	.word	0x00000f00
        /*0598*/ 	.word	0x000000ff
        /*059c*/ 	.word	0x00000240
        /*05a0*/ 	.short	0x0100
        /*05a2*/ 	.byte	0x04
	.zero		1


	//   ....[72]....
        /*05a4*/ 	.word	0x00000f10
        /*05a8*/ 	.word	0x000000ff
        /*05ac*/ 	.word	0x00000228
        /*05b0*/ 	.short	0x0100
        /*05b2*/ 	.byte	0x04
	.zero		1


	//   ....[73]....
        /*05b4*/ 	.word	0x00000f20
        /*05b8*/ 	.word	0x000000ff
        /*05bc*/ 	.word	0x00000248
        /*05c0*/ 	.short	0x0100
        /*05c2*/ 	.byte	0x04
	.zero		1


	//   ....[74]....
        /*05c4*/ 	.word	0x00001010
        /*05c8*/ 	.word	0x000000ff
        /*05cc*/ 	.word	0x00000250
        /*05d0*/ 	.short	0x0100
        /*05d2*/ 	.byte	0x04
	.zero		1


	//   ....[75]....
        /*05d4*/ 	.word	0x00001020
        /*05d8*/ 	.word	0x000000ff
        /*05dc*/ 	.word	0x00000260
        /*05e0*/ 	.short	0x0100
        /*05e2*/ 	.byte	0x04
	.zero		1


	//   ....[76]....
        /*05e4*/ 	.word	0x00001030
        /*05e8*/ 	.word	0x000000ff
        /*05ec*/ 	.word	0x00000258
        /*05f0*/ 	.short	0x0100
        /*05f2*/ 	.byte	0x04
	.zero		1


	//   ....[77]....
        /*05f4*/ 	.word	0x00001040
        /*05f8*/ 	.word	0x000000ff
        /*05fc*/ 	.word	0x00000268
        /*0600*/ 	.short	0x0100
        /*0602*/ 	.byte	0x04
	.zero		1


	//   ....[78]....
        /*0604*/ 	.word	0x00001140
        /*0608*/ 	.word	0x000000ff
        /*060c*/ 	.word	0x00000270
        /*0610*/ 	.short	0x0100
        /*0612*/ 	.byte	0x06
	.zero		1


	//   ....[79]....
        /*0614*/ 	.word	0x00001cf0
        /*0618*/ 	.word	0x00000000
        /*061c*/ 	.word	0x00000260
        /*0620*/ 	.short	0x010a
        /*0622*/ 	.byte	0xff
	.zero		1


	//   ....[80]....
        /*0624*/ 	.word	0x00001d20
        /*0628*/ 	.word	0x00000000
        /*062c*/ 	.word	0x00000250
        /*0630*/ 	.short	0x0101
        /*0632*/ 	.byte	0xff
	.zero		1


	//   ....[81]....
        /*0634*/ 	.word	0x00001de0
        /*0638*/ 	.word	0x000000ff
        /*063c*/ 	.word	0x000000d0
        /*0640*/ 	.short	0x010a
        /*0642*/ 	.byte	0x04
	.zero		1


	//   ....[82]....
        /*0644*/ 	.word	0x00001eb0
        /*0648*/ 	.word	0x000000ff
        /*064c*/ 	.word	0x000000d0
        /*0650*/ 	.short	0x010a
        /*0652*/ 	.byte	0x21
	.zero		1


	//   ....[83]....
        /*0654*/ 	.word	0x00002060
        /*0658*/ 	.word	0x000000ff
        /*065c*/ 	.word	0x000000d0
        /*0660*/ 	.short	0x010a
        /*0662*/ 	.byte	0x05
	.zero		1


	//   ....[84]....
        /*0664*/ 	.word	0x00002170
        /*0668*/ 	.word	0x000000ff
        /*066c*/ 	.word	0x000001e8
        /*0670*/ 	.short	0x0101
        /*0672*/ 	.byte	0x06
	.zero		1


	//   ....[85]....
        /*0674*/ 	.word	0x00002190
        /*0678*/ 	.word	0x000000ff
        /*067c*/ 	.word	0x000000d0
        /*0680*/ 	.short	0x010a
        /*0682*/ 	.byte	0x04
	.zero		1


	//   ....[86]....
        /*0684*/ 	.word	0x00002210
        /*0688*/ 	.word	0x000000ff
        /*068c*/ 	.word	0x000000d0
        /*0690*/ 	.short	0x010a
        /*0692*/ 	.byte	0x11
	.zero		1


	//   ....[87]....
        /*0694*/ 	.word	0x000023a0
        /*0698*/ 	.word	0x000000ff
        /*069c*/ 	.word	0x000000d0
        /*06a0*/ 	.short	0x010a
        /*06a2*/ 	.byte	0x05
	.zero		1


	//   ....[88]....
        /*06a4*/ 	.word	0x00002500
        /*06a8*/ 	.word	0x00000003
        /*06ac*/ 	.word	0x000001f0
        /*06b0*/ 	.short	0x010a
        /*06b2*/ 	.byte	0xff
	.zero		1


	//   ....[89]....
        /*06b4*/ 	.word	0x00002650
        /*06b8*/ 	.word	0x00000000
        /*06bc*/ 	.word	0x00000000
        /*06c0*/ 	.short	0x0101
        /*06c2*/ 	.byte	0xff
	.zero		1


	//   ....[90]....
        /*06c4*/ 	.word	0x00002c00
        /*06c8*/ 	.word	0x000000ff
        /*06cc*/ 	.word	0x00000000
        /*06d0*/ 	.short	0x010a
        /*06d2*/ 	.byte	0x04
	.zero		1


	//   ....[91]....
        /*06d4*/ 	.word	0x00002c90
        /*06d8*/ 	.word	0x000000ff
        /*06dc*/ 	.word	0x00000000
        /*06e0*/ 	.short	0x010a
        /*06e2*/ 	.byte	0x05
	.zero		1


	//   ....[92]....
        /*06e4*/ 	.word	0x00002d20
        /*06e8*/ 	.word	0x000000ff
        /*06ec*/ 	.word	0x00000000
        /*06f0*/ 	.short	0x010a
        /*06f2*/ 	.byte	0x05
	.zero		1


	//   ....[93]....
        /*06f4*/ 	.word	0x00002db0
        /*06f8*/ 	.word	0x000000ff
        /*06fc*/ 	.word	0x00000000
        /*0700*/ 	.short	0x010a
        /*0702*/ 	.byte	0x05
	.zero		1


	//   ....[94]....
        /*0704*/ 	.word	0x00002e40
        /*0708*/ 	.word	0x000000ff
        /*070c*/ 	.word	0x00000000
        /*0710*/ 	.short	0x010a
        /*0712*/ 	.byte	0x05
	.zero		1


	//   ....[95]....
        /*0714*/ 	.word	0x00002ed0
        /*0718*/ 	.word	0x000000ff
        /*071c*/ 	.word	0x00000000
        /*0720*/ 	.short	0x010a
        /*0722*/ 	.byte	0x05
	.zero		1


	//   ....[96]....
        /*0724*/ 	.word	0x00002f60
        /*0728*/ 	.word	0x000000ff
        /*072c*/ 	.word	0x00000000
        /*0730*/ 	.short	0x010a
        /*0732*/ 	.byte	0x05
	.zero		1


	//   ....[97]....
        /*0734*/ 	.word	0x00002ff0
        /*0738*/ 	.word	0x000000ff
        /*073c*/ 	.word	0x00000000
        /*0740*/ 	.short	0x010a
        /*0742*/ 	.byte	0x05
	.zero		1


	//   ....[98]....
        /*0744*/ 	.word	0x00003080
        /*0748*/ 	.word	0x000000ff
        /*074c*/ 	.word	0x00000000
        /*0750*/ 	.short	0x010a
        /*0752*/ 	.byte	0x05
	.zero		1


	//   ....[99]....
        /*0754*/ 	.word	0x00003110
        /*0758*/ 	.word	0x000000ff
        /*075c*/ 	.word	0x00000000
        /*0760*/ 	.short	0x010a
        /*0762*/ 	.byte	0x05
	.zero		1


	//   ....[100]....
        /*0764*/ 	.word	0x000031a0
        /*0768*/ 	.word	0x000000ff
        /*076c*/ 	.word	0x00000000
        /*0770*/ 	.short	0x010a
        /*0772*/ 	.byte	0x05
	.zero		1


	//   ....[101]....
        /*0774*/ 	.word	0x00003230
        /*0778*/ 	.word	0x000000ff
        /*077c*/ 	.word	0x00000000
        /*0780*/ 	.short	0x010a
        /*0782*/ 	.byte	0x05
	.zero		1


	//   ....[102]....
        /*0784*/ 	.word	0x000032c0
        /*0788*/ 	.word	0x000000ff
        /*078c*/ 	.word	0x00000000
        /*0790*/ 	.short	0x010a
        /*0792*/ 	.byte	0x05
	.zero		1


	//   ....[103]....
        /*0794*/ 	.word	0x00003350
        /*0798*/ 	.word	0x000000ff
        /*079c*/ 	.word	0x00000000
        /*07a0*/ 	.short	0x010a
        /*07a2*/ 	.byte	0x05
	.zero		1


	//   ....[104]....
        /*07a4*/ 	.word	0x000033e0
        /*07a8*/ 	.word	0x000000ff
        /*07ac*/ 	.word	0x00000000
        /*07b0*/ 	.short	0x010a
        /*07b2*/ 	.byte	0x05
	.zero		1


	//   ....[105]....
        /*07b4*/ 	.word	0x00003470
        /*07b8*/ 	.word	0x000000ff
        /*07bc*/ 	.word	0x00000000
        /*07c0*/ 	.short	0x010a
        /*07c2*/ 	.byte	0x05
	.zero		1


	//   ....[106]....
        /*07c4*/ 	.word	0x00003500
        /*07c8*/ 	.word	0x000000ff
        /*07cc*/ 	.word	0x00000000
        /*07d0*/ 	.short	0x010a
        /*07d2*/ 	.byte	0x05
	.zero		1


	//   ....[107]....
        /*07d4*/ 	.word	0x00003590
        /*07d8*/ 	.word	0x000000ff
        /*07dc*/ 	.word	0x00000000
        /*07e0*/ 	.short	0x010a
        /*07e2*/ 	.byte	0x05
	.zero		1


	//   ....[108]....
        /*07e4*/ 	.word	0x00003620
        /*07e8*/ 	.word	0x000000ff
        /*07ec*/ 	.word	0x00000000
        /*07f0*/ 	.short	0x010a
        /*07f2*/ 	.byte	0x05
	.zero		1


	//   ....[109]....
        /*07f4*/ 	.word	0x000036b0
        /*07f8*/ 	.word	0x000000ff
        /*07fc*/ 	.word	0x00000000
        /*0800*/ 	.short	0x010a
        /*0802*/ 	.byte	0x05
	.zero		1


	//   ....[110]....
        /*0804*/ 	.word	0x00003740
        /*0808*/ 	.word	0x000000ff
        /*080c*/ 	.word	0x00000000
        /*0810*/ 	.short	0x010a
        /*0812*/ 	.byte	0x05
	.zero		1


	//   ....[111]....
        /*0814*/ 	.word	0x000037d0
        /*0818*/ 	.word	0x000000ff
        /*081c*/ 	.word	0x00000000
        /*0820*/ 	.short	0x010a
        /*0822*/ 	.byte	0x05
	.zero		1


	//   ....[112]....
        /*0824*/ 	.word	0x00003860
        /*0828*/ 	.word	0x000000ff
        /*082c*/ 	.word	0x00000000
        /*0830*/ 	.short	0x010a
        /*0832*/ 	.byte	0x05
	.zero		1


	//   ....[113]....
        /*0834*/ 	.word	0x000038f0
        /*0838*/ 	.word	0x000000ff
        /*083c*/ 	.word	0x00000000
        /*0840*/ 	.short	0x010a
        /*0842*/ 	.byte	0x05
	.zero		1


	//   ....[114]....
        /*0844*/ 	.word	0x00003980
        /*0848*/ 	.word	0x000000ff
        /*084c*/ 	.word	0x00000000
        /*0850*/ 	.short	0x010a
        /*0852*/ 	.byte	0x05
	.zero		1


	//   ....[115]....
        /*0854*/ 	.word	0x00003a20
        /*0858*/ 	.word	0x00000000
        /*085c*/ 	.word	0x00000000
        /*0860*/ 	.short	0x010a
        /*0862*/ 	.byte	0xff
	.zero		1


	//   ....[116]....
        /*0864*/ 	.word	0x00003b40
        /*0868*/ 	.word	0x00000002
        /*086c*/ 	.word	0x00000250
        /*0870*/ 	.short	0x010a
        /*0872*/ 	.byte	0xff
	.zero		1


	//   ....[117]....
        /*0874*/ 	.word	0x00003bb0
        /*0878*/ 	.word	0x00000002
        /*087c*/ 	.word	0x00000000
        /*0880*/ 	.short	0x0101
        /*0882*/ 	.byte	0xff
	.zero		1


	//   ....[118]....
        /*0884*/ 	.word	0x00003bd0
        /*0888*/ 	.word	0x000000ff
        /*088c*/ 	.word	0x00000200
        /*0890*/ 	.short	0x010a
        /*0892*/ 	.byte	0x04
	.zero		1


	//   ....[119]....
        /*0894*/ 	.word	0x00003cf0
        /*0898*/ 	.word	0x00000002
        /*089c*/ 	.word	0x000001f0
        /*08a0*/ 	.short	0x010a
        /*08a2*/ 	.byte	0xff
	.zero		1


	//   ....[120]....
        /*08a4*/ 	.word	0x00003df0
        /*08a8*/ 	.word	0x00000002
        /*08ac*/ 	.word	0x00000000
        /*08b0*/ 	.short	0x0101
        /*08b2*/ 	.byte	0xff
	.zero		1


	//   ....[121]....
        /*08b4*/ 	.word	0x00003e80
        /*08b8*/ 	.word	0x000000ff
        /*08bc*/ 	.word	0x00000200
        /*08c0*/ 	.short	0x0106
        /*08c2*/ 	.byte	0x04
	.zero		1


	//   ....[122]....
        /*08c4*/ 	.word	0x00003ea0
        /*08c8*/ 	.word	0x000000ff
        /*08cc*/ 	.word	0x00000200
        /*08d0*/ 	.short	0x010a
        /*08d2*/ 	.byte	0x04
	.zero		1


	//   ....[123]....
        /*08d4*/ 	.word	0x00003f30
        /*08d8*/ 	.word	0x000000ff
        /*08dc*/ 	.word	0x00000200
        /*08e0*/ 	.short	0x0106
        /*08e2*/ 	.byte	0x07
	.zero		1


	//   ....[124]....
        /*08e4*/ 	.word	0x00003f70
        /*08e8*/ 	.word	0x00000000
        /*08ec*/ 	.word	0x00000200
        /*08f0*/ 	.short	0x010a
        /*08f2*/ 	.byte	0xff
	.zero		1


	//   ....[125]....
        /*08f4*/ 	.word	0x000041b0
        /*08f8*/ 	.word	0x000000ff
        /*08fc*/ 	.word	0x00000008
        /*0900*/ 	.short	0x010a
        /*0902*/ 	.byte	0x05
	.zero		1


	//   ....[126]....
        /*0904*/ 	.word	0x000041d0
        /*0908*/ 	.word	0x000000ff
        /*090c*/ 	.word	0x00000008
        /*0910*/ 	.short	0x010a
        /*0912*/ 	.byte	0x05
	.zero		1


	//   ....[127]....
        /*0914*/ 	.word	0x00004360
        /*0918*/ 	.word	0x000000ff
        /*091c*/ 	.word	0x00000008
        /*0920*/ 	.short	0x010a
        /*0922*/ 	.byte	0x05
	.zero		1


	//   ....[128]....
        /*0924*/ 	.word	0x00004380
        /*0928*/ 	.word	0x000000ff
        /*092c*/ 	.word	0x00000008
        /*0930*/ 	.short	0x010a
        /*0932*/ 	.byte	0x05
	.zero		1


	//   ....[129]....
        /*0934*/ 	.word	0x00004440
        /*0938*/ 	.word	0x000000ff
        /*093c*/ 	.word	0x00000000
        /*0940*/ 	.short	0x0101
        /*0942*/ 	.byte	0x04
	.zero		1


	//   ....[130]....
        /*0944*/ 	.word	0x00004740
        /*0948*/ 	.word	0x00000000
        /*094c*/ 	.word	0x000001f0
        /*0950*/ 	.short	0x010a
        /*0952*/ 	.byte	0xff
	.zero		1


	//   ....[131]....
        /*0954*/ 	.word	0x00004800
        /*0958*/ 	.word	0x00000000
        /*095c*/ 	.word	0x00000000
        /*0960*/ 	.short	0x0101
        /*0962*/ 	.byte	0xff
	.zero		1


	//   ....[132]....
        /*0964*/ 	.word	0x000048c0
        /*0968*/ 	.word	0x000000ff
        /*096c*/ 	.word	0x00000000
        /*0970*/ 	.short	0x010a
        /*0972*/ 	.byte	0x04
	.zero		1


	//   ....[133]....
        /*0974*/ 	.word	0x000048d0
        /*0978*/ 	.word	0x000000ff
        /*097c*/ 	.word	0x00000230
        /*0980*/ 	.short	0x010a
        /*0982*/ 	.byte	0x17
	.zero		1


	//   ....[134]....
        /*0984*/ 	.word	0x00004980
        /*0988*/ 	.word	0x000000ff
        /*098c*/ 	.word	0x00000000
        /*0990*/ 	.short	0x010a
        /*0992*/ 	.byte	0x05
	.zero		1


	//   ....[135]....
        /*0994*/ 	.word	0x00004ac0
        /*0998*/ 	.word	0x000000ff
        /*099c*/ 	.word	0x00000000
        /*09a0*/ 	.short	0x010a
        /*09a2*/ 	.byte	0x04
	.zero		1


	//   ....[136]....
        /*09a4*/ 	.word	0x00004d10
        /*09a8*/ 	.word	0x000000ff
        /*09ac*/ 	.word	0x00000000
        /*09b0*/ 	.short	0x010a
        /*09b2*/ 	.byte	0x04
	.zero		1


	//   ....[137]....
        /*09b4*/ 	.word	0x00004da0
        /*09b8*/ 	.word	0x000000ff
        /*09bc*/ 	.word	0x00000000
        /*09c0*/ 	.short	0x010a
        /*09c2*/ 	.byte	0x05
	.zero		1


	//   ....[138]....
        /*09c4*/ 	.word	0x00004e30
        /*09c8*/ 	.word	0x000000ff
        /*09cc*/ 	.word	0x00000000
        /*09d0*/ 	.short	0x010a
        /*09d2*/ 	.byte	0x05
	.zero		1


	//   ....[139]....
        /*09d4*/ 	.word	0x00004ed0
        /*09d8*/ 	.word	0x00000000
        /*09dc*/ 	.word	0x00000000
        /*09e0*/ 	.short	0x010a
        /*09e2*/ 	.byte	0xff
	.zero		1


	//   ....[140]....
        /*09e4*/ 	.word	0x00004f10
        /*09e8*/ 	.word	0x00000000
        /*09ec*/ 	.word	0x00000000
        /*09f0*/ 	.short	0x010a
        /*09f2*/ 	.byte	0xff
	.zero		1


	//   ....[141]....
        /*09f4*/ 	.word	0x00004f80
        /*09f8*/ 	.word	0x000000ff
        /*09fc*/ 	.word	0x00000000
        /*0a00*/ 	.short	0x0101
        /*0a02*/ 	.byte	0x04
	.zero		1


	//   ....[142]....
        /*0a04*/ 	.word	0x00004fc0
        /*0a08*/ 	.word	0x000000ff
        /*0a0c*/ 	.word	0x00000270
        /*0a10*/ 	.short	0x010a
        /*0a12*/ 	.byte	0x11
	.zero		1


	//   ....[143]....
        /*0a14*/ 	.word	0x00005010
        /*0a18*/ 	.word	0x000000ff
        /*0a1c*/ 	.word	0x00000000
        /*0a20*/ 	.short	0x0101
        /*0a22*/ 	.byte	0x04
	.zero		1


	//   ....[144]....
        /*0a24*/ 	.word	0x000054b0
        /*0a28*/ 	.word	0x0000000c
        /*0a2c*/ 	.word	0x000001f0
        /*0a30*/ 	.short	0x010a
        /*0a32*/ 	.byte	0xff
	.zero		1


	//   ....[145]....
        /*0a34*/ 	.word	0x00005620
        /*0a38*/ 	.word	0x00000000
        /*0a3c*/ 	.word	0x00000000
        /*0a40*/ 	.short	0x0101
        /*0a42*/ 	.byte	0xff
	.zero		1


	//   ....[146]....
        /*0a44*/ 	.word	0x00005ab0
        /*0a48*/ 	.word	0x000000ff
        /*0a4c*/ 	.word	0x000001e8
        /*0a50*/ 	.short	0x010a
        /*0a52*/ 	.byte	0x15
	.zero		1


	//   ....[147]....
        /*0a54*/ 	.word	0x00005c30
        /*0a58*/ 	.word	0x000000ff
        /*0a5c*/ 	.word	0x000001c0
        /*0a60*/ 	.short	0x010a
        /*0a62*/ 	.byte	0x15
	.zero		1


	//   ....[148]....
        /*0a64*/ 	.word	0x00005e30
        /*0a68*/ 	.word	0x000000ff
        /*0a6c*/ 	.word	0x000001a0
        /*0a70*/ 	.short	0x010b
        /*0a72*/ 	.byte	0x15
	.zero		1


	//   ....[149]....
        /*0a74*/ 	.word	0x00005e40
        /*0a78*/ 	.word	0x000000ff
        /*0a7c*/ 	.word	0x00000000
        /*0a80*/ 	.short	0x0101
        /*0a82*/ 	.byte	0x06
	.zero		1


	//   ....[150]....
        /*0a84*/ 	.word	0x00005e50
        /*0a88*/ 	.word	0x000000ff
        /*0a8c*/ 	.word	0x000001c8
        /*0a90*/ 	.short	0x010a
        /*0a92*/ 	.byte	0x15
	.zero		1


	//   ....[151]....
        /*0a94*/ 	.word	0x00006000
        /*0a98*/ 	.word	0x000000ff
        /*0a9c*/ 	.word	0x000001a8
        /*0aa0*/ 	.short	0x010b
        /*0aa2*/ 	.byte	0x15
	.zero		1


	//   ....[152]....
        /*0aa4*/ 	.word	0x00006010
        /*0aa8*/ 	.word	0x000000ff
        /*0aac*/ 	.word	0x00000000
        /*0ab0*/ 	.short	0x0101
        /*0ab2*/ 	.byte	0x06
	.zero		1


	//   ....[153]....
        /*0ab4*/ 	.word	0x00006020
        /*0ab8*/ 	.word	0x000000ff
        /*0abc*/ 	.word	0x000001d0
        /*0ac0*/ 	.short	0x010a
        /*0ac2*/ 	.byte	0x15
	.zero		1


	//   ....[154]....
        /*0ac4*/ 	.word	0x000061d0
        /*0ac8*/ 	.word	0x000000ff
        /*0acc*/ 	.word	0x000001b0
        /*0ad0*/ 	.short	0x010b
        /*0ad2*/ 	.byte	0x15
	.zero		1


	//   ....[155]....
        /*0ad4*/ 	.word	0x000061e0
        /*0ad8*/ 	.word	0x000000ff
        /*0adc*/ 	.word	0x00000000
        /*0ae0*/ 	.short	0x0101
        /*0ae2*/ 	.byte	0x06
	.zero		1


	//   ....[156]....
        /*0ae4*/ 	.word	0x000061f0
        /*0ae8*/ 	.word	0x000000ff
        /*0aec*/ 	.word	0x000001d8
        /*0af0*/ 	.short	0x010a
        /*0af2*/ 	.byte	0x15
	.zero		1


	//   ....[157]....
        /*0af4*/ 	.word	0x00006430
        /*0af8*/ 	.word	0x000000ff
        /*0afc*/ 	.word	0x000001b8
        /*0b00*/ 	.short	0x010b
        /*0b02*/ 	.byte	0x15
	.zero		1


	//   ....[158]....
        /*0b04*/ 	.word	0x00006440
        /*0b08*/ 	.word	0x000000ff
        /*0b0c*/ 	.word	0x00000000
        /*0b10*/ 	.short	0x0101
        /*0b12*/ 	.byte	0x25
	.zero		1


	//   ....[159]....
        /*0b14*/ 	.word	0x00006480
        /*0b18*/ 	.word	0x000000ff
        /*0b1c*/ 	.word	0x000001c0
        /*0b20*/ 	.short	0x010a
        /*0b22*/ 	.byte	0x15
	.zero		1


	//   ....[160]....
        /*0b24*/ 	.word	0x000064a0
        /*0b28*/ 	.word	0x000000ff
        /*0b2c*/ 	.word	0x000001c8
        /*0b30*/ 	.short	0x010a
        /*0b32*/ 	.byte	0x15
	.zero		1


	//   ....[161]....
        /*0b34*/ 	.word	0x000064c0
        /*0b38*/ 	.word	0x000000ff
        /*0b3c*/ 	.word	0x000001d0
        /*0b40*/ 	.short	0x010a
        /*0b42*/ 	.byte	0x15
	.zero		1


	//   ....[162]....
        /*0b44*/ 	.word	0x00006500
        /*0b48*/ 	.word	0x00000000
        /*0b4c*/ 	.word	0x000001d8
        /*0b50*/ 	.short	0x010a
        /*0b52*/ 	.byte	0xff
	.zero		1


	//   ....[163]....
        /*0b54*/ 	.word	0x00006840
        /*0b58*/ 	.word	0x00000003
        /*0b5c*/ 	.word	0x000001f0
        /*0b60*/ 	.short	0x010a
        /*0b62*/ 	.byte	0xff
	.zero		1


	//   ....[164]....
        /*0b64*/ 	.word	0x000069c0
        /*0b68*/ 	.word	0x00000000
        /*0b6c*/ 	.word	0x00000000
        /*0b70*/ 	.short	0x0101
        /*0b72*/ 	.byte	0xff
	.zero		1


	//   ....[165]....
        /*0b74*/ 	.word	0x00007500
        /*0b78*/ 	.word	0x000000ff
        /*0b7c*/ 	.word	0x000001a0
        /*0b80*/ 	.short	0x010a
        /*0b82*/ 	.byte	0x2b
	.zero		1


	//   ....[166]....
        /*0b84*/ 	.word	0x00007540
        /*0b88*/ 	.word	0x00000035
        /*0b8c*/ 	.word	0x00000210
        /*0b90*/ 	.short	0x010a
        /*0b92*/ 	.byte	0xff
	.zero		1


	//   ....[167]....
        /*0b94*/ 	.word	0x00007650
        /*0b98*/ 	.word	0x000000ff
        /*0b9c*/ 	.word	0x000001a0
        /*0ba0*/ 	.short	0x010a
        /*0ba2*/ 	.byte	0x2b
	.zero		1


	//   ....[168]....
        /*0ba4*/ 	.word	0x00007720
        /*0ba8*/ 	.word	0x00000035
        /*0bac*/ 	.word	0x00000210
        /*0bb0*/ 	.short	0x010a
        /*0bb2*/ 	.byte	0xff
	.zero		1


	//   ....[169]....
        /*0bb4*/ 	.word	0x00007ee0
        /*0bb8*/ 	.word	0x00000000
        /*0bbc*/ 	.word	0x00000000
        /*0bc0*/ 	.short	0x0101
        /*0bc2*/ 	.byte	0xff
	.zero		1


	//   ....[170]....
        /*0bc4*/ 	.word	0x00007ef0
        /*0bc8*/ 	.word	0x00000002
        /*0bcc*/ 	.word	0x000001a0
        /*0bd0*/ 	.short	0x010a
        /*0bd2*/ 	.byte	0xff
	.zero		1


	//   ....[171]....
        /*0bd4*/ 	.word	0x00007fb0
        /*0bd8*/ 	.word	0x00000002
        /*0bdc*/ 	.word	0x000001a0
        /*0be0*/ 	.short	0x010a
        /*0be2*/ 	.byte	0xff
	.zero		1


	//   ....[172]....
        /*0be4*/ 	.word	0x000087b0
        /*0be8*/ 	.word	0x00000000
        /*0bec*/ 	.word	0x00000000
        /*0bf0*/ 	.short	0x0101
        /*0bf2*/ 	.byte	0xff
	.zero		1


	//   ....[173]....
        /*0bf4*/ 	.word	0x000087d0
        /*0bf8*/ 	.word	0x00000002
        /*0bfc*/ 	.word	0x000001a0
        /*0c00*/ 	.short	0x010a
        /*0c02*/ 	.byte	0xff
	.zero		1


	//   ....[174]....
        /*0c04*/ 	.word	0x00008880
        /*0c08*/ 	.word	0x00000002
        /*0c0c*/ 	.word	0x000001a0
        /*0c10*/ 	.short	0x010a
        /*0c12*/ 	.byte	0xff
	.zero		1


	//   ....[175]....
        /*0c14*/ 	.word	0x00009080
        /*0c18*/ 	.word	0x00000000
        /*0c1c*/ 	.word	0x00000000
        /*0c20*/ 	.short	0x0101
        /*0c22*/ 	.byte	0xff
	.zero		1


	//   ....[176]....
        /*0c24*/ 	.word	0x000090a0
        /*0c28*/ 	.word	0x00000003
        /*0c2c*/ 	.word	0x000001a0
        /*0c30*/ 	.short	0x010a
        /*0c32*/ 	.byte	0xff
	.zero		1


	//   ....[177]....
        /*0c34*/ 	.word	0x00009150
        /*0c38*/ 	.word	0x00000003
        /*0c3c*/ 	.word	0x000001a0
        /*0c40*/ 	.short	0x010a
        /*0c42*/ 	.byte	0xff
	.zero		1


	//   ....[178]....
        /*0c44*/ 	.word	0x00009400
        /*0c48*/ 	.word	0x00000035
        /*0c4c*/ 	.word	0x00000000
        /*0c50*/ 	.short	0x0101
        /*0c52*/ 	.byte	0xff
	.zero		1


	//   ....[179]....
        /*0c54*/ 	.word	0x000099a0
        /*0c58*/ 	.word	0x00000000
        /*0c5c*/ 	.word	0x00000000
        /*0c60*/ 	.short	0x0101
        /*0c62*/ 	.byte	0xff
	.zero		1


	//   ....[180]....
        /*0c64*/ 	.word	0x00009c30
        /*0c68*/ 	.word	0x000000ff
        /*0c6c*/ 	.word	0x00000000
        /*0c70*/ 	.short	0x0101
        /*0c72*/ 	.byte	0x04
	.zero		1


	//   ....[181]....
        /*0c74*/ 	.word	0x00009c50
        /*0c78*/ 	.word	0x00000000
        /*0c7c*/ 	.word	0x00000260
        /*0c80*/ 	.short	0x010a
        /*0c82*/ 	.byte	0xff
	.zero		1


	//   ....[182]....
        /*0c84*/ 	.word	0x00009cb0
        /*0c88*/ 	.word	0x00000000
        /*0c8c*/ 	.word	0x000000d0
        /*0c90*/ 	.short	0x010a
        /*0c92*/ 	.byte	0xff
	.zero		1


	//   ....[183]....
        /*0c94*/ 	.word	0x00009d10
        /*0c98*/ 	.word	0x00000000
        /*0c9c*/ 	.word	0x000000d0
        /*0ca0*/ 	.short	0x010a
        /*0ca2*/ 	.byte	0xff
	.zero		1


	//   ....[184]....
        /*0ca4*/ 	.word	0x00009d60
        /*0ca8*/ 	.word	0x00000003
        /*0cac*/ 	.word	0x000001f0
        /*0cb0*/ 	.short	0x010a
        /*0cb2*/ 	.byte	0xff
	.zero		1


	//   ....[185]....
        /*0cb4*/ 	.word	0x00009dc0
        /*0cb8*/ 	.word	0x00000000
        /*0cbc*/ 	.word	0x00000000
        /*0cc0*/ 	.short	0x010a
        /*0cc2*/ 	.byte	0xff
	.zero		1


	//   ....[186]....
        /*0cc4*/ 	.word	0x00009e20
        /*0cc8*/ 	.word	0x00000000
        /*0ccc*/ 	.word	0x00000000
        /*0cd0*/ 	.short	0x010a
        /*0cd2*/ 	.byte	0xff
	.zero		1


	//   ....[187]....
        /*0cd4*/ 	.word	0x00009e80
        /*0cd8*/ 	.word	0x00000000
        /*0cdc*/ 	.word	0x00000000
        /*0ce0*/ 	.short	0x010a
        /*0ce2*/ 	.byte	0xff
	.zero		1


	//   ....[188]....
        /*0ce4*/ 	.word	0x00009ee0
        /*0ce8*/ 	.word	0x00000000
        /*0cec*/ 	.word	0x00000000
        /*0cf0*/ 	.short	0x010a
        /*0cf2*/ 	.byte	0xff
	.zero		1


	//   ....[189]....
        /*0cf4*/ 	.word	0x00009f40
        /*0cf8*/ 	.word	0x00000000
        /*0cfc*/ 	.word	0x00000000
        /*0d00*/ 	.short	0x010a
        /*0d02*/ 	.byte	0xff
	.zero		1


	//   ....[190]....
        /*0d04*/ 	.word	0x00009fa0
        /*0d08*/ 	.word	0x00000000
        /*0d0c*/ 	.word	0x00000000
        /*0d10*/ 	.short	0x010a
        /*0d12*/ 	.byte	0xff
	.zero		1


	//   ....[191]....
        /*0d14*/ 	.word	0x0000a000
        /*0d18*/ 	.word	0x00000000
        /*0d1c*/ 	.word	0x00000000
        /*0d20*/ 	.short	0x010a
        /*0d22*/ 	.byte	0xff
	.zero		1


	//   ....[192]....
        /*0d24*/ 	.word	0x0000a060
        /*0d28*/ 	.word	0x00000000
        /*0d2c*/ 	.word	0x00000000
        /*0d30*/ 	.short	0x010a
        /*0d32*/ 	.byte	0xff
	.zero		1


	//   ....[193]....
        /*0d34*/ 	.word	0x0000a0c0
        /*0d38*/ 	.word	0x00000000
        /*0d3c*/ 	.word	0x00000000
        /*0d40*/ 	.short	0x010a
        /*0d42*/ 	.byte	0xff
	.zero		1


	//   ....[194]....
        /*0d44*/ 	.word	0x0000a120
        /*0d48*/ 	.word	0x00000000
        /*0d4c*/ 	.word	0x00000000
        /*0d50*/ 	.short	0x010a
        /*0d52*/ 	.byte	0xff
	.zero		1


	//   ....[195]....
        /*0d54*/ 	.word	0x0000a180
        /*0d58*/ 	.word	0x00000000
        /*0d5c*/ 	.word	0x00000000
        /*0d60*/ 	.short	0x010a
        /*0d62*/ 	.byte	0xff
	.zero		1


	//   ....[196]....
        /*0d64*/ 	.word	0x0000a1e0
        /*0d68*/ 	.word	0x00000000
        /*0d6c*/ 	.word	0x00000000
        /*0d70*/ 	.short	0x010a
        /*0d72*/ 	.byte	0xff
	.zero		1


	//   ....[197]....
        /*0d74*/ 	.word	0x0000a240
        /*0d78*/ 	.word	0x00000000
        /*0d7c*/ 	.word	0x00000000
        /*0d80*/ 	.short	0x010a
        /*0d82*/ 	.byte	0xff
	.zero		1


	//   ....[198]....
        /*0d84*/ 	.word	0x0000a2a0
        /*0d88*/ 	.word	0x00000000
        /*0d8c*/ 	.word	0x00000000
        /*0d90*/ 	.short	0x010a
        /*0d92*/ 	.byte	0xff
	.zero		1


	//   ....[199]....
        /*0d94*/ 	.word	0x0000a300
        /*0d98*/ 	.word	0x00000000
        /*0d9c*/ 	.word	0x00000000
        /*0da0*/ 	.short	0x010a
        /*0da2*/ 	.byte	0xff
	.zero		1


	//   ....[200]....
        /*0da4*/ 	.word	0x0000a360
        /*0da8*/ 	.word	0x00000000
        /*0dac*/ 	.word	0x00000000
        /*0db0*/ 	.short	0x010a
        /*0db2*/ 	.byte	0xff
	.zero		1


	//   ....[201]....
        /*0db4*/ 	.word	0x0000a3c0
        /*0db8*/ 	.word	0x00000000
        /*0dbc*/ 	.word	0x00000000
        /*0dc0*/ 	.short	0x010a
        /*0dc2*/ 	.byte	0xff
	.zero		1


	//   ....[202]....
        /*0dc4*/ 	.word	0x0000a420
        /*0dc8*/ 	.word	0x00000000
        /*0dcc*/ 	.word	0x00000000
        /*0dd0*/ 	.short	0x010a
        /*0dd2*/ 	.byte	0xff
	.zero		1


	//   ....[203]....
        /*0dd4*/ 	.word	0x0000a480
        /*0dd8*/ 	.word	0x00000000
        /*0ddc*/ 	.word	0x00000000
        /*0de0*/ 	.short	0x010a
        /*0de2*/ 	.byte	0xff
	.zero		1


	//   ....[204]....
        /*0de4*/ 	.word	0x0000a4e0
        /*0de8*/ 	.word	0x00000000
        /*0dec*/ 	.word	0x00000000
        /*0df0*/ 	.short	0x010a
        /*0df2*/ 	.byte	0xff
	.zero		1


	//   ....[205]....
        /*0df4*/ 	.word	0x0000a540
        /*0df8*/ 	.word	0x00000000
        /*0dfc*/ 	.word	0x00000000
        /*0e00*/ 	.short	0x010a
        /*0e02*/ 	.byte	0xff
	.zero		1


	//   ....[206]....
        /*0e04*/ 	.word	0x0000a5a0
        /*0e08*/ 	.word	0x00000000
        /*0e0c*/ 	.word	0x00000000
        /*0e10*/ 	.short	0x010a
        /*0e12*/ 	.byte	0xff
	.zero		1


	//   ....[207]....
        /*0e14*/ 	.word	0x0000a600
        /*0e18*/ 	.word	0x00000000
        /*0e1c*/ 	.word	0x00000000
        /*0e20*/ 	.short	0x010a
        /*0e22*/ 	.byte	0xff
	.zero		1


	//   ....[208]....
        /*0e24*/ 	.word	0x0000a660
        /*0e28*/ 	.word	0x00000000
        /*0e2c*/ 	.word	0x00000000
        /*0e30*/ 	.short	0x010a
        /*0e32*/ 	.byte	0xff
	.zero		1


	//   ....[209]....
        /*0e34*/ 	.word	0x0000a6c0
        /*0e38*/ 	.word	0x00000000
        /*0e3c*/ 	.word	0x00000000
        /*0e40*/ 	.short	0x010a
        /*0e42*/ 	.byte	0xff
	.zero		1


	//   ....[210]....
        /*0e44*/ 	.word	0x0000a710
        /*0e48*/ 	.word	0x00000002
        /*0e4c*/ 	.word	0x00000250
        /*0e50*/ 	.short	0x010a
        /*0e52*/ 	.byte	0xff
	.zero		1


	//   ....[211]....
        /*0e54*/ 	.word	0x0000a770
        /*0e58*/ 	.word	0x00000002
        /*0e5c*/ 	.word	0x00000200
        /*0e60*/ 	.short	0x010a
        /*0e62*/ 	.byte	0xff
	.zero		1


	//   ....[212]....
        /*0e64*/ 	.word	0x0000a7c0
        /*0e68*/ 	.word	0x00000002
        /*0e6c*/ 	.word	0x000001f0
        /*0e70*/ 	.short	0x010a
        /*0e72*/ 	.byte	0xff
	.zero		1


	//   ....[213]....
        /*0e74*/ 	.word	0x0000a820
        /*0e78*/ 	.word	0x00000000
        /*0e7c*/ 	.word	0x00000200
        /*0e80*/ 	.short	0x010a
        /*0e82*/ 	.byte	0xff
	.zero		1


	//   ....[214]....
        /*0e84*/ 	.word	0x0000a880
        /*0e88*/ 	.word	0x00000005
        /*0e8c*/ 	.word	0x00000008
        /*0e90*/ 	.short	0x010a
        /*0e92*/ 	.byte	0xff
	.zero		1


	//   ....[215]....
        /*0e94*/ 	.word	0x0000a960
        /*0e98*/ 	.word	0x00000000
        /*0e9c*/ 	.word	0x00000008
        /*0ea0*/ 	.short	0x010a
        /*0ea2*/ 	.byte	0xff
	.zero		1


	//   ....[216]....
        /*0ea4*/ 	.word	0x0000a9b0
        /*0ea8*/ 	.word	0x00000000
        /*0eac*/ 	.word	0x000001f0
        /*0eb0*/ 	.short	0x010a
        /*0eb2*/ 	.byte	0xff
	.zero		1


	//   ....[217]....
        /*0eb4*/ 	.word	0x0000aa10
        /*0eb8*/ 	.word	0x00000000
        /*0ebc*/ 	.word	0x00000230
        /*0ec0*/ 	.short	0x010a
        /*0ec2*/ 	.byte	0xff
	.zero		1


	//   ....[218]....
        /*0ec4*/ 	.word	0x0000aa70
        /*0ec8*/ 	.word	0x00000000
        /*0ecc*/ 	.word	0x00000000
        /*0ed0*/ 	.short	0x010a
        /*0ed2*/ 	.byte	0xff
	.zero		1


	//   ....[219]....
        /*0ed4*/ 	.word	0x0000aad0
        /*0ed8*/ 	.word	0x00000000
        /*0edc*/ 	.word	0x00000000
        /*0ee0*/ 	.short	0x010a
        /*0ee2*/ 	.byte	0xff
	.zero		1


	//   ....[220]....
        /*0ee4*/ 	.word	0x0000ab30
        /*0ee8*/ 	.word	0x00000000
        /*0eec*/ 	.word	0x00000000
        /*0ef0*/ 	.short	0x010a
        /*0ef2*/ 	.byte	0xff
	.zero		1


	//   ....[221]....
        /*0ef4*/ 	.word	0x0000ab90
        /*0ef8*/ 	.word	0x00000000
        /*0efc*/ 	.word	0x00000000
        /*0f00*/ 	.short	0x010a
        /*0f02*/ 	.byte	0xff
	.zero		1


	//   ....[222]....
        /*0f04*/ 	.word	0x0000abf0
        /*0f08*/ 	.word	0x00000000
        /*0f0c*/ 	.word	0x00000270
        /*0f10*/ 	.short	0x010a
        /*0f12*/ 	.byte	0xff
	.zero		1


	//   ....[223]....
        /*0f14*/ 	.word	0x0000ac40
        /*0f18*/ 	.word	0x0000000c
        /*0f1c*/ 	.word	0x000001f0
        /*0f20*/ 	.short	0x010a
        /*0f22*/ 	.byte	0xff
	.zero		1


	//   ....[224]....
        /*0f24*/ 	.word	0x0000aca0
        /*0f28*/ 	.word	0x00000000
        /*0f2c*/ 	.word	0x000001e8
        /*0f30*/ 	.short	0x010a
        /*0f32*/ 	.byte	0xff
	.zero		1


	//   ....[225]....
        /*0f34*/ 	.word	0x0000ad00
        /*0f38*/ 	.word	0x00000000
        /*0f3c*/ 	.word	0x000001c0
        /*0f40*/ 	.short	0x010a
        /*0f42*/ 	.byte	0xff
	.zero		1


	//   ....[226]....
        /*0f44*/ 	.word	0x0000ad60
        /*0f48*/ 	.word	0x00000000
        /*0f4c*/ 	.word	0x000001c8
        /*0f50*/ 	.short	0x010a
        /*0f52*/ 	.byte	0xff
	.zero		1


	//   ....[227]....
        /*0f54*/ 	.word	0x0000adc0
        /*0f58*/ 	.word	0x00000000
        /*0f5c*/ 	.word	0x000001d0
        /*0f60*/ 	.short	0x010a
        /*0f62*/ 	.byte	0xff
	.zero		1


	//   ....[228]....
        /*0f64*/ 	.word	0x0000ae20
        /*0f68*/ 	.word	0x00000000
        /*0f6c*/ 	.word	0x000001d8
        /*0f70*/ 	.short	0x010a
        /*0f72*/ 	.byte	0xff
	.zero		1


	//   ....[229]....
        /*0f74*/ 	.word	0x0000ae80
        /*0f78*/ 	.word	0x00000000
        /*0f7c*/ 	.word	0x000001c0
        /*0f80*/ 	.short	0x010a
        /*0f82*/ 	.byte	0xff
	.zero		1


	//   ....[230]....
        /*0f84*/ 	.word	0x0000aee0
        /*0f88*/ 	.word	0x00000000
        /*0f8c*/ 	.word	0x000001c8
        /*0f90*/ 	.short	0x010a
        /*0f92*/ 	.byte	0xff
	.zero		1


	//   ....[231]....
        /*0f94*/ 	.word	0x0000af40
        /*0f98*/ 	.word	0x00000000
        /*0f9c*/ 	.word	0x000001d0
        /*0fa0*/ 	.short	0x010a
        /*0fa2*/ 	.byte	0xff
	.zero		1


	//   ....[232]....
        /*0fa4*/ 	.word	0x0000af90
        /*0fa8*/ 	.word	0x00000003
        /*0fac*/ 	.word	0x000001f0
        /*0fb0*/ 	.short	0x010a
        /*0fb2*/ 	.byte	0xff
	.zero		1


	//   ....[233]....
        /*0fb4*/ 	.word	0x0000aff0
        /*0fb8*/ 	.word	0x00000002
        /*0fbc*/ 	.word	0x000001a0
        /*0fc0*/ 	.short	0x010a
        /*0fc2*/ 	.byte	0xff
	.zero		1


	//   ....[234]....
        /*0fc4*/ 	.word	0x0000b040
        /*0fc8*/ 	.word	0x00000035
        /*0fcc*/ 	.word	0x00000210
        /*0fd0*/ 	.short	0x010a
        /*0fd2*/ 	.byte	0xff
	.zero		1


	//   ....[235]....
        /*0fd4*/ 	.word	0x0000b090
        /*0fd8*/ 	.word	0x00000002
        /*0fdc*/ 	.word	0x000001a0
        /*0fe0*/ 	.short	0x010a
        /*0fe2*/ 	.byte	0xff
	.zero		1


	//   ....[236]....
        /*0fe4*/ 	.word	0x0000b0e0
        /*0fe8*/ 	.word	0x00000002
        /*0fec*/ 	.word	0x000001a0
        /*0ff0*/ 	.short	0x010a
        /*0ff2*/ 	.byte	0xff
	.zero		1


	//   ....[237]....
        /*0ff4*/ 	.word	0x0000b130
        /*0ff8*/ 	.word	0x00000003
        /*0ffc*/ 	.word	0x000001a0
        /*1000*/ 	.short	0x010a
        /*1002*/ 	.byte	0xff
	.zero		1


	//----- nvinfo : EIATTR_NUM_MBARRIERS
	.align		4
.L_47:
        /*1004*/ 	.byte	0x03, 0x38
        /*1006*/ 	.short	0x004f


	//----- nvinfo : EIATTR_EXIT_INSTR_OFFSETS
	.align		4
        /*1008*/ 	.byte	0x04, 0x1c
        /*100a*/ 	.short	(.L_49 - .L_48)


	//   ....[0]....
.L_48:
        /*100c*/ 	.word	0x00003a50


	//   ....[1]....
        /*1010*/ 	.word	0x00003f40


	//   ....[2]....
        /*1014*/ 	.word	0x00003fa0


	//   ....[3]....
        /*1018*/ 	.word	0x00005240


	//   ....[4]....
        /*101c*/ 	.word	0x00006530


	//   ....[5]....
        /*1020*/ 	.word	0x00006570


	//   ....[6]....
        /*1024*/ 	.word	0x00009b20


	//   ....[7]....
        /*1028*/ 	.word	0x00009ba0


	//   ....[8]....
        /*102c*/ 	.word	0x00009bd0


	//   ....[9]....
        /*1030*/ 	.word	0x00009c40


	//----- nvinfo : EIATTR_MAX_THREADS
	.align		4
.L_49:
        /*1034*/ 	.byte	0x04, 0x05
        /*1036*/ 	.short	(.L_51 - .L_50)
.L_50:
        /*1038*/ 	.word	0x00000100
        /*103c*/ 	.word	0x00000001
        /*1040*/ 	.word	0x00000001


	//----- nvinfo : EIATTR_CRS_STACK_SIZE
	.align		4
.L_51:
        /*1044*/ 	.byte	0x04, 0x1e
        /*1046*/ 	.short	(.L_53 - .L_52)
.L_52:
        /*1048*/ 	.word	0x00000000


	//----- nvinfo : EIATTR_CBANK_PARAM_SIZE
	.align		4
.L_53:
        /*104c*/ 	.byte	0x03, 0x19
        /*104e*/ 	.short	0x0800


	//----- nvinfo : EIATTR_PARAM_CBANK
	.align		4
        /*1050*/ 	.byte	0x04, 0x0a
        /*1052*/ 	.short	(.L_55 - .L_54)
	.align		4
.L_54:
        /*1054*/ 	.word	index@(.nv.constant0._ZN7cutlass13device_kernelINS_4gemm6kernel13GemmUniversalIN4cute5tupleIJiiiiEEENS1_10collective13CollectiveMmaINS1_35MainloopSm100TmaUmmaWarpSpecializedILi26ELi2ELi4ENS5_IJNS4_1CILi2EEESB_NSA_ILi1EEEEEEEENS5_IJNSA_ILi128EEESF_NSA_ILi32EEEEEENS_6half_tENS5_IJlSC_lEEESI_SJ_NS4_8TiledMMAINS4_8MMA_AtomIJNS4_26SM100_MMA_F16BF16_2x1SM_SSISI_SI_fLi128ELi128ELNS4_4UMMA5MajorE0ELSO_0ELNSN_7ScaleInE0ELSP_0EEEEEENS4_6LayoutINS5_IJSC_SC_SC_EEENS5_IJNSA_ILi0EEESU_SU_EEEEENS5_IJNS4_10UnderscoreESX_SX_EEEEENS4_28SM100_TMA_2SM_LOAD_MULTICASTENS4_14ComposedLayoutINS4_7SwizzleILi2ELi4ELi3EEENS4_18smem_ptr_flag_bitsILi16EEENSS_INS5_IJNSA_ILi8EEESG_EEENS5_IJSG_SC_EEEEEEEvNS4_8identityENS4_18SM100_TMA_2SM_LOADES1A_vS1B_EENS_8epilogue10collective18CollectiveEpilogueINS1E_23Sm100TmaWarpSpecializedILi4ELi2ELi16ELb1ELb0EEEJNS5_IJNSA_ILi64EEESF_SG_EEENS5_IJNSS_IS1J_SC_EENSS_INS5_IJNSA_ILi16EEESB_EEENS5_IJSC_S1J_EEEEEEEESI_SJ_SI_SJ_NS1E_6fusion15FusionCallbacksIS1I_NS1R_17LinearCombinationISI_fSI_fLNS_15FloatRoundStyleE2EEES1K_S1Q_JEEENS4_5SM1004TMEM4LOAD26SM100_TMEM_LOAD_32dp32b16xENS4_13SM90_TMA_LOADENS11_INS12_ILi1ELi4ELi3EEES15_NSS_INS5_IJS16_S1M_EEENS5_IJS1M_SC_EEEEEEENS4_39AutoVectorizingCopyWithAssumedAlignmentILi128EEENS4_14SM90_TMA_STOREES26_S28_S28_EEEvvEEEEvNT_6ParamsE)
        /*1058*/ 	.short	0x0380
        /*105a*/ 	.short	0x0800


	//----- nvinfo : EIATTR_SW_WAR
	.align		4
.L_55:
        /*105c*/ 	.byte	0x04, 0x36
        /*105e*/ 	.short	(.L_57 - .L_56)
.L_56:
        /*1060*/ 	.word	0x00000008
.L_57:


//--------------------- .nv.callgraph             --------------------------
	.section	.nv.callgraph,"",@"SHT_CUDA_CALLGRAPH"
	.align	4
	.sectionentsize	8
	.align		4
        /*0000*/ 	.word	0x00000000
	.align		4
        /*0004*/ 	.word	0xffffffff
	.align		4
        /*0008*/ 	.word	index@(_ZN7cutlass13device_kernelINS_4gemm6kernel13GemmUniversalIN4cute5tupleIJiiiiEEENS1_10collective13CollectiveMmaINS1_35MainloopSm100TmaUmmaWarpSpecializedILi26ELi2ELi4ENS5_IJNS4_1CILi2EEESB_NSA_ILi1EEEEEEEENS5_IJNSA_ILi128EEESF_NSA_ILi32EEEEEENS_6half_tENS5_IJlSC_lEEESI_SJ_NS4_8TiledMMAINS4_8MMA_AtomIJNS4_26SM100_MMA_F16BF16_2x1SM_SSISI_SI_fLi128ELi128ELNS4_4UMMA5MajorE0ELSO_0ELNSN_7ScaleInE0ELSP_0EEEEEENS4_6LayoutINS5_IJSC_SC_SC_EEENS5_IJNSA_ILi0EEESU_SU_EEEEENS5_IJNS4_10UnderscoreESX_SX_EEEEENS4_28SM100_TMA_2SM_LOAD_MULTICASTENS4_14ComposedLayoutINS4_7SwizzleILi2ELi4ELi3EEENS4_18smem_ptr_flag_bitsILi16EEENSS_INS5_IJNSA_ILi8EEESG_EEENS5_IJSG_SC_EEEEEEEvNS4_8identityENS4_18SM100_TMA_2SM_LOADES1A_vS1B_EENS_8epilogue10collective18CollectiveEpilogueINS1E_23Sm100TmaWarpSpecializedILi4ELi2ELi16ELb1ELb0EEEJNS5_IJNSA_ILi64EEESF_SG_EEENS5_IJNSS_IS1J_SC_EENSS_INS5_IJNSA_ILi16EEESB_EEENS5_IJSC_S1J_EEEEEEEESI_SJ_SI_SJ_NS1E_6fusion15FusionCallbacksIS1I_NS1R_17LinearCombinationISI_fSI_fLNS_15FloatRoundStyleE2EEES1K_S1Q_JEEENS4_5SM1004TMEM4LOAD26SM100_TMEM_LOAD_32dp32b16xENS4_13SM90_TMA_LOADENS11_INS12_ILi1ELi4ELi3EEES15_NSS_INS5_IJS16_S1M_EEENS5_IJS1M_SC_EEEEEEENS4_39AutoVectorizingCopyWithAssumedAlignmentILi128EEENS4_14SM90_TMA_STOREES26_S28_S28_EEEvvEEEEvNT_6ParamsE)
	.align		4
        /*000c*/ 	.word	index@(__assertfail)
	.align		4
        /*0010*/ 	.word	0x00000000
	.align		4
        /*0014*/ 	.word	0xfffffffe
	.align		4
        /*0018*/ 	.word	0x00000000
	.align		4
        /*001c*/ 	.word	0xfffffffd
	.align		4
        /*0020*/ 	.word	0x00000000
	.align		4
        /*0024*/ 	.word	0xfffffffc


//--------------------- .nv.constant4             --------------------------
	.section	.nv.constant4,"a",@progbits
	.align	8
	.align		8
.nv.constant4:
        /*0000*/ 	.dword	__assertfail
	.align		8
        /*0008*/ 	.dword	__unnamed_1
	.align		8
        /*0010*/ 	.dword	__unnamed_2
	.align		8
        /*0018*/ 	.dword	_ZN40_INTERNAL_b2f09c97_4_k_cu_70f5f47d_286504cuda3std3__45__cpo5beginE
	.align		8
        /*0020*/ 	.dword	_ZN40_INTERNAL_b2f09c97_4_k_cu_70f5f47d_286504cuda3std3__45__cpo3endE
	.align		8
        /*0028*/ 	.dword	_ZN40_INTERNAL_b2f09c97_4_k_cu_70f5f47d_286504cuda3std3__45__cpo6cbeginE
	.align		8
        /*0030*/ 	.dword	_ZN40_INTERNAL_b2f09c97_4_k_cu_70f5f47d_286504cuda3std3__45__cpo4cendE
	.align		8
        /*0038*/ 	.dword	_ZN40_INTERNAL_b2f09c97_4_k_cu_70f5f47d_286504cuda3std3__442_GLOBAL__N__b2f09c97_4_k_cu_70f5f47d_286506ignoreE
	.align		8
        /*0040*/ 	.dword	_ZN40_INTERNAL_b2f09c97_4_k_cu_70f5f47d_286504cuda3std3__419piecewise_constructE
	.align		8
        /*0048*/ 	.dword	_ZN40_INTERNAL_b2f09c97_4_k_cu_70f5f47d_286504cuda3std3__48in_placeE
	.align		8
        /*0050*/ 	.dword	_ZN40_INTERNAL_b2f09c97_4_k_cu_70f5f47d_286504cuda3std6ranges3__45__cpo4swapE
	.align		8
        /*0058*/ 	.dword	_ZN40_INTERNAL_b2f09c97_4_k_cu_70f5f47d_286504cuda3std6ranges3__45__cpo9iter_moveE
	.align		8
        /*0060*/ 	.dword	_ZN40_INTERNAL_b2f09c97_4_k_cu_70f5f47d_286504cute7productE
	.align		8
        /*0068*/ 	.dword	_ZN40_INTERNAL_b2f09c97_4_k_cu_70f5f47d_286504cute1_E
	.align		8
        /*0070*/ 	.dword	$str$25
	.align		8
        /*0078*/ 	.dword	$str$26
	.align		8
        /*0080*/ 	.dword	$str$27
	.align		8
        /*0088*/ 	.dword	$str$28


//--------------------- .text._ZN7cutlass13device_kernelINS_4gemm6kernel13GemmUniversalIN4cute5tupleIJiiiiEEENS1_10collective13CollectiveMmaINS1_35MainloopSm100TmaUmmaWarpSpecializedILi26ELi2ELi4ENS5_IJNS4_1CILi2EEESB_NSA_ILi1EEEEEEEENS5_IJNSA_ILi128EEESF_NSA_ILi32EEEEEENS_6half_tENS5_IJlSC_lEEESI_SJ_NS4_8TiledMMAINS4_8MMA_AtomIJNS4_26SM100_MMA_F16BF16_2x1SM_SSISI_SI_fLi128ELi128ELNS4_4UMMA5MajorE0ELSO_0ELNSN_7ScaleInE0ELSP_0EEEEEENS4_6LayoutINS5_IJSC_SC_SC_EEENS5_IJNSA_ILi0EEESU_SU_EEEEENS5_IJNS4_10UnderscoreESX_SX_EEEEENS4_28SM100_TMA_2SM_LOAD_MULTICASTENS4_14ComposedLayoutINS4_7SwizzleILi2ELi4ELi3EEENS4_18smem_ptr_flag_bitsILi16EEENSS_INS5_IJNSA_ILi8EEESG_EEENS5_IJSG_SC_EEEEEEEvNS4_8identityENS4_18SM100_TMA_2SM_LOADES1A_vS1B_EENS_8epilogue10collective18CollectiveEpilogueINS1E_23Sm100TmaWarpSpecializedILi4ELi2ELi16ELb1ELb0EEEJNS5_IJNSA_ILi64EEESF_SG_EEENS5_IJNSS_IS1J_SC_EENSS_INS5_IJNSA_ILi16EEESB_EEENS5_IJSC_S1J_EEEEEEEESI_SJ_SI_SJ_NS1E_6fusion15FusionCallbacksIS1I_NS1R_17LinearCombinationISI_fSI_fLNS_15FloatRoundStyleE2EEES1K_S1Q_JEEENS4_5SM1004TMEM4LOAD26SM100_TMEM_LOAD_32dp32b16xENS4_13SM90_TMA_LOADENS11_INS12_ILi1ELi4ELi3EEES15_NSS_INS5_IJS16_S1M_EEENS5_IJS1M_SC_EEEEEEENS4_39AutoVectorizingCopyWithAssumedAlignmentILi128EEENS4_14SM90_TMA_STOREES26_S28_S28_EEEvvEEEEvNT_6ParamsE --------------------------
	.section	.text._ZN7cutlass13device_kernelINS_4gemm6kernel13GemmUniversalIN4cute5tupleIJiiiiEEENS1_10collective13CollectiveMmaINS1_35MainloopSm100TmaUmmaWarpSpecializedILi26ELi2ELi4ENS5_IJNS4_1CILi2EEESB_NSA_ILi1EEEEEEEENS5_IJNSA_ILi128EEESF_NSA_ILi32EEEEEENS_6half_tENS5_IJlSC_lEEESI_SJ_NS4_8TiledMMAINS4_8MMA_AtomIJNS4_26SM100_MMA_F16BF16_2x1SM_SSISI_SI_fLi128ELi128ELNS4_4UMMA5MajorE0ELSO_0ELNSN_7ScaleInE0ELSP_0EEEEEENS4_6LayoutINS5_IJSC_SC_SC_EEENS5_IJNSA_ILi0EEESU_SU_EEEEENS5_IJNS4_10UnderscoreESX_SX_EEEEENS4_28SM100_TMA_2SM_LOAD_MULTICASTENS4_14ComposedLayoutINS4_7SwizzleILi2ELi4ELi3EEENS4_18smem_ptr_flag_bitsILi16EEENSS_INS5_IJNSA_ILi8EEESG_EEENS5_IJSG_SC_EEEEEEEvNS4_8identityENS4_18SM100_TMA_2SM_LOADES1A_vS1B_EENS_8epilogue10collective18CollectiveEpilogueINS1E_23Sm100TmaWarpSpecializedILi4ELi2ELi16ELb1ELb0EEEJNS5_IJNSA_ILi64EEESF_SG_EEENS5_IJNSS_IS1J_SC_EENSS_INS5_IJNSA_ILi16EEESB_EEENS5_IJSC_S1J_EEEEEEEESI_SJ_SI_SJ_NS1E_6fusion15FusionCallbacksIS1I_NS1R_17LinearCombinationISI_fSI_fLNS_15FloatRoundStyleE2EEES1K_S1Q_JEEENS4_5SM1004TMEM4LOAD26SM100_TMEM_LOAD_32dp32b16xENS4_13SM90_TMA_LOADENS11_INS12_ILi1ELi4ELi3EEES15_NSS_INS5_IJS16_S1M_EEENS5_IJS1M_SC_EEEEEEENS4_39AutoVectorizingCopyWithAssumedAlignmentILi128EEENS4_14SM90_TMA_STOREES26_S28_S28_EEEvvEEEEvNT_6ParamsE,"ax",@progbits
	.align	128
.text._ZN7cutlass13device_kernelINS_4gemm6kernel13GemmUniversalIN4cute5tupleIJiiiiEEENS1_10collective13CollectiveMmaINS1_35MainloopSm100TmaUmmaWarpSpecializedILi26ELi2ELi4ENS5_IJNS4_1CILi2EEESB_NSA_ILi1EEEEEEEENS5_IJNSA_ILi128EEESF_NSA_ILi32EEEEEENS_6half_tENS5_IJlSC_lEEESI_SJ_NS4_8TiledMMAINS4_8MMA_AtomIJNS4_26SM100_MMA_F16BF16_2x1SM_SSISI_SI_fLi128ELi128ELNS4_4UMMA5MajorE0ELSO_0ELNSN_7ScaleInE0ELSP_0EEEEEENS4_6LayoutINS5_IJSC_SC_SC_EEENS5_IJNSA_ILi0EEESU_SU_EEEEENS5_IJNS4_10UnderscoreESX_SX_EEEEENS4_28SM100_TMA_2SM_LOAD_MULTICASTENS4_14ComposedLayoutINS4_7SwizzleILi2ELi4ELi3EEENS4_18smem_ptr_flag_bitsILi16EEENSS_INS5_IJNSA_ILi8EEESG_EEENS5_IJSG_SC_EEEEEEEvNS4_8identityENS4_18SM100_TMA_2SM_LOADES1A_vS1B_EENS_8epilogue10collective18CollectiveEpilogueINS1E_23Sm100TmaWarpSpecializedILi4ELi2ELi16ELb1ELb0EEEJNS5_IJNSA_ILi64EEESF_SG_EEENS5_IJNSS_IS1J_SC_EENSS_INS5_IJNSA_ILi16EEESB_EEENS5_IJSC_S1J_EEEEEEEESI_SJ_SI_SJ_NS1E_6fusion15FusionCallbacksIS1I_NS1R_17LinearCombinationISI_fSI_fLNS_15FloatRoundStyleE2EEES1K_S1Q_JEEENS4_5SM1004TMEM4LOAD26SM100_TMEM_LOAD_32dp32b16xENS4_13SM90_TMA_LOADENS11_INS12_ILi1ELi4ELi3EEES15_NSS_INS5_IJS16_S1M_EEENS5_IJS1M_SC_EEEEEEENS4_39AutoVectorizingCopyWithAssumedAlignmentILi128EEENS4_14SM90_TMA_STOREES26_S28_S28_EEEvvEEEEvNT_6ParamsE:
        .type           _ZN7cutlass13device_kernelINS_4gemm6kernel13GemmUniversalIN4cute5tupleIJiiiiEEENS1_10collective13CollectiveMmaINS1_35MainloopSm100TmaUmmaWarpSpecializedILi26ELi2ELi4ENS5_IJNS4_1CILi2EEESB_NSA_ILi1EEEEEEEENS5_IJNSA_ILi128EEESF_NSA_ILi32EEEEEENS_6half_tENS5_IJlSC_lEEESI_SJ_NS4_8TiledMMAINS4_8MMA_AtomIJNS4_26SM100_MMA_F16BF16_2x1SM_SSISI_SI_fLi128ELi128ELNS4_4UMMA5MajorE0ELSO_0ELNSN_7ScaleInE0ELSP_0EEEEEENS4_6LayoutINS5_IJSC_SC_SC_EEENS5_IJNSA_ILi0EEESU_SU_EEEEENS5_IJNS4_10UnderscoreESX_SX_EEEEENS4_28SM100_TMA_2SM_LOAD_MULTICASTENS4_14ComposedLayoutINS4_7SwizzleILi2ELi4ELi3EEENS4_18smem_ptr_flag_bitsILi16EEENSS_INS5_IJNSA_ILi8EEESG_EEENS5_IJSG_SC_EEEEEEEvNS4_8identityENS4_18SM100_TMA_2SM_LOADES1A_vS1B_EENS_8epilogue10collective18CollectiveEpilogueINS1E_23Sm100TmaWarpSpecializedILi4ELi2ELi16ELb1ELb0EEEJNS5_IJNSA_ILi64EEESF_SG_EEENS5_IJNSS_IS1J_SC_EENSS_INS5_IJNSA_ILi16EEESB_EEENS5_IJSC_S1J_EEEEEEEESI_SJ_SI_SJ_NS1E_6fusion15FusionCallbacksIS1I_NS1R_17LinearCombinationISI_fSI_fLNS_15FloatRoundStyleE2EEES1K_S1Q_JEEENS4_5SM1004TMEM4LOAD26SM100_TMEM_LOAD_32dp32b16xENS4_13SM90_TMA_LOADENS11_INS12_ILi1ELi4ELi3EEES15_NSS_INS5_IJS16_S1M_EEENS5_IJS1M_SC_EEEEEEENS4_39AutoVectorizingCopyWithAssumedAlignmentILi128EEENS4_14SM90_TMA_STOREES26_S28_S28_EEEvvEEEEvNT_6ParamsE,@function
        .size           _ZN7cutlass13device_kernelINS_4gemm6kernel13GemmUniversalIN4cute5tupleIJiiiiEEENS1_10collective13CollectiveMmaINS1_35MainloopSm100TmaUmmaWarpSpecializedILi26ELi2ELi4ENS5_IJNS4_1CILi2EEESB_NSA_ILi1EEEEEEEENS5_IJNSA_ILi128EEESF_NSA_ILi32EEEEEENS_6half_tENS5_IJlSC_lEEESI_SJ_NS4_8TiledMMAINS4_8MMA_AtomIJNS4_26SM100_MMA_F16BF16_2x1SM_SSISI_SI_fLi128ELi128ELNS4_4UMMA5MajorE0ELSO_0ELNSN_7ScaleInE0ELSP_0EEEEEENS4_6LayoutINS5_IJSC_SC_SC_EEENS5_IJNSA_ILi0EEESU_SU_EEEEENS5_IJNS4_10UnderscoreESX_SX_EEEEENS4_28SM100_TMA_2SM_LOAD_MULTICASTENS4_14ComposedLayoutINS4_7SwizzleILi2ELi4ELi3EEENS4_18smem_ptr_flag_bitsILi16EEENSS_INS5_IJNSA_ILi8EEESG_EEENS5_IJSG_SC_EEEEEEEvNS4_8identityENS4_18SM100_TMA_2SM_LOADES1A_vS1B_EENS_8epilogue10collective18CollectiveEpilogueINS1E_23Sm100TmaWarpSpecializedILi4ELi2ELi16ELb1ELb0EEEJNS5_IJNSA_ILi64EEESF_SG_EEENS5_IJNSS_IS1J_SC_EENSS_INS5_IJNSA_ILi16EEESB_EEENS5_IJSC_S1J_EEEEEEEESI_SJ_SI_SJ_NS1E_6fusion15FusionCallbacksIS1I_NS1R_17LinearCombinationISI_fSI_fLNS_15FloatRoundStyleE2EEES1K_S1Q_JEEENS4_5SM1004TMEM4LOAD26SM100_TMEM_LOAD_32dp32b16xENS4_13SM90_TMA_LOADENS11_INS12_ILi1ELi4ELi3EEES15_NSS_INS5_IJS16_S1M_EEENS5_IJS1M_SC_EEEEEEENS4_39AutoVectorizingCopyWithAssumedAlignmentILi128EEENS4_14SM90_TMA_STOREES26_S28_S28_EEEvvEEEEvNT_6ParamsE,(.L_x_264 - _ZN7cutlass13device_kernelINS_4gemm6kernel13GemmUniversalIN4cute5tupleIJiiiiEEENS1_10collective13CollectiveMmaINS1_35MainloopSm100TmaUmmaWarpSpecializedILi26ELi2ELi4ENS5_IJNS4_1CILi2EEESB_NSA_ILi1EEEEEEEENS5_IJNSA_ILi128EEESF_NSA_ILi32EEEEEENS_6half_tENS5_IJlSC_lEEESI_SJ_NS4_8TiledMMAINS4_8MMA_AtomIJNS4_26SM100_MMA_F16BF16_2x1SM_SSISI_SI_fLi128ELi128ELNS4_4UMMA5MajorE0ELSO_0ELNSN_7ScaleInE0ELSP_0EEEEEENS4_6LayoutINS5_IJSC_SC_SC_EEENS5_IJNSA_ILi0EEESU_SU_EEEEENS5_IJNS4_10UnderscoreESX_SX_EEEEENS4_28SM100_TMA_2SM_LOAD_MULTICASTENS4_14ComposedLayoutINS4_7SwizzleILi2ELi4ELi3EEENS4_18smem_ptr_flag_bitsILi16EEENSS_INS5_IJNSA_ILi8EEESG_EEENS5_IJSG_SC_EEEEEEEvNS4_8identityENS4_18SM100_TMA_2SM_LOADES1A_vS1B_EENS_8epilogue10collective18CollectiveEpilogueINS1E_23Sm100TmaWarpSpecializedILi4ELi2ELi16ELb1ELb0EEEJNS5_IJNSA_ILi64EEESF_SG_EEENS5_IJNSS_IS1J_SC_EENSS_INS5_IJNSA_ILi16EEESB_EEENS5_IJSC_S1J_EEEEEEEESI_SJ_SI_SJ_NS1E_6fusion15FusionCallbacksIS1I_NS1R_17LinearCombinationISI_fSI_fLNS_15FloatRoundStyleE2EEES1K_S1Q_JEEENS4_5SM1004TMEM4LOAD26SM100_TMEM_LOAD_32dp32b16xENS4_13SM90_TMA_LOADENS11_INS12_ILi1ELi4ELi3EEES15_NSS_INS5_IJS16_S1M_EEENS5_IJS1M_SC_EEEEEEENS4_39AutoVectorizingCopyWithAssumedAlignmentILi128EEENS4_14SM90_TMA_STOREES26_S28_S28_EEEvvEEEEvNT_6ParamsE)
        .other          _ZN7cutlass13device_kernelINS_4gemm6kernel13GemmUniversalIN4cute5tupleIJiiiiEEENS1_10collective13CollectiveMmaINS1_35MainloopSm100TmaUmmaWarpSpecializedILi26ELi2ELi4ENS5_IJNS4_1CILi2EEESB_NSA_ILi1EEEEEEEENS5_IJNSA_ILi128EEESF_NSA_ILi32EEEEEENS_6half_tENS5_IJlSC_lEEESI_SJ_NS4_8TiledMMAINS4_8MMA_AtomIJNS4_26SM100_MMA_F16BF16_2x1SM_SSISI_SI_fLi128ELi128ELNS4_4UMMA5MajorE0ELSO_0ELNSN_7ScaleInE0ELSP_0EEEEEENS4_6LayoutINS5_IJSC_SC_SC_EEENS5_IJNSA_ILi0EEESU_SU_EEEEENS5_IJNS4_10UnderscoreESX_SX_EEEEENS4_28SM100_TMA_2SM_LOAD_MULTICASTENS4_14ComposedLayoutINS4_7SwizzleILi2ELi4ELi3EEENS4_18smem_ptr_flag_bitsILi16EEENSS_INS5_IJNSA_ILi8EEESG_EEENS5_IJSG_SC_EEEEEEEvNS4_8identityENS4_18SM100_TMA_2SM_LOADES1A_vS1B_EENS_8epilogue10collective18CollectiveEpilogueINS1E_23Sm100TmaWarpSpecializedILi4ELi2ELi16ELb1ELb0EEEJNS5_IJNSA_ILi64EEESF_SG_EEENS5_IJNSS_IS1J_SC_EENSS_INS5_IJNSA_ILi16EEESB_EEENS5_IJSC_S1J_EEEEEEEESI_SJ_SI_SJ_NS1E_6fusion15FusionCallbacksIS1I_NS1R_17LinearCombinationISI_fSI_fLNS_15FloatRoundStyleE2EEES1K_S1Q_JEEENS4_5SM1004TMEM4LOAD26SM100_TMEM_LOAD_32dp32b16xENS4_13SM90_TMA_LOADENS11_INS12_ILi1ELi4ELi3EEES15_NSS_INS5_IJS16_S1M_EEENS5_IJS1M_SC_EEEEEEENS4_39AutoVectorizingCopyWithAssumedAlignmentILi128EEENS4_14SM90_TMA_STOREES26_S28_S28_EEEvvEEEEvNT_6ParamsE,@"STO_CUDA_ENTRY STV_DEFAULT"
_ZN7cutlass13device_kernelINS_4gemm6kernel13GemmUniversalIN4cute5tupleIJiiiiEEENS1_10collective13CollectiveMmaINS1_35MainloopSm100TmaUmmaWarpSpecializedILi26ELi2ELi4ENS5_IJNS4_1CILi2EEESB_NSA_ILi1EEEEEEEENS5_IJNSA_ILi128EEESF_NSA_ILi32EEEEEENS_6half_tENS5_IJlSC_lEEESI_SJ_NS4_8TiledMMAINS4_8MMA_AtomIJNS4_26SM100_MMA_F16BF16_2x1SM_SSISI_SI_fLi128ELi128ELNS4_4UMMA5MajorE0ELSO_0ELNSN_7ScaleInE0ELSP_0EEEEEENS4_6LayoutINS5_IJSC_SC_SC_EEENS5_IJNSA_ILi0EEESU_SU_EEEEENS5_IJNS4_10UnderscoreESX_SX_EEEEENS4_28SM100_TMA_2SM_LOAD_MULTICASTENS4_14ComposedLayoutINS4_7SwizzleILi2ELi4ELi3EEENS4_18smem_ptr_flag_bitsILi16EEENSS_INS5_IJNSA_ILi8EEESG_EEENS5_IJSG_SC_EEEEEEEvNS4_8identityENS4_18SM100_TMA_2SM_LOADES1A_vS1B_EENS_8epilogue10collective18CollectiveEpilogueINS1E_23Sm100TmaWarpSpecializedILi4ELi2ELi16ELb1ELb0EEEJNS5_IJNSA_ILi64EEESF_SG_EEENS5_IJNSS_IS1J_SC_EENSS_INS5_IJNSA_ILi16EEESB_EEENS5_IJSC_S1J_EEEEEEEESI_SJ_SI_SJ_NS1E_6fusion15FusionCallbacksIS1I_NS1R_17LinearCombinationISI_fSI_fLNS_15FloatRoundStyleE2EEES1K_S1Q_JEEENS4_5SM1004TMEM4LOAD26SM100_TMEM_LOAD_32dp32b16xENS4_13SM90_TMA_LOADENS11_INS12_ILi1ELi4ELi3EEES15_NSS_INS5_IJS16_S1M_EEENS5_IJS1M_SC_EEEEEEENS4_39AutoVectorizingCopyWithAssumedAlignmentILi128EEENS4_14SM90_TMA_STOREES26_S28_S28_EEEvvEEEEvNT_6ParamsE:
[----:B------:R-:W1:Y:S01]  /*0000*/  LDC R1, c[0x0][0x37c] ;  /* 0x0000df00ff017b82 */ /* 0x000e620000000800 */
[----:B------:R-:W2:Y:S01]  /*0010*/  S2R R60, SR_TID.X ;  /* 0x00000000003c7919 */ /* 0x000ea20000002100 */
[----:B------:R-:W3:Y:S06]  /*0020*/  LDCU.64 UR8, c[0x0][0x890] ;  /* 0x00011200ff0877ac */ /* 0x000eec0008000a00 */
[----:B------:R-:W4:Y:S01]  /*0030*/  S2UR UR47, SR_CgaCtaId ;  /* 0x00000000002f79c3 */ /* 0x000f220000008800 */
[----:B------:R-:W-:Y:S02]  /*0040*/  PRMT R46, RZ, 0x7610, R46 ;  /* 0x00007610ff2e7816 */ /* 0x000fe4000000002e */
[----:B------:R-:W-:Y:S01]  /*0050*/  ELECT P1, URZ, PT ;  /* 0x0000000000ff782f */ /* 0x000fe20003820000 */
[----:B---3--:R-:W-:-:S04]  /*0060*/  UISETP.NE.U32.AND UP0, UPT, UR8, URZ, UPT ;  /* 0x000000ff0800728c */ /* 0x008fc8000bf05070 */
[----:B------:R-:W-:Y:S02]  /*0070*/  UISETP.NE.AND.EX UP0, UPT, UR9, URZ, UPT, UP0 ;  /* 0x000000ff0900728c */ /* 0x000fe4000bf05300 */
[----:B----4-:R-:W-:Y:S02]  /*0080*/  ULOP3.LUT UR33, UR47, 0x1, URZ, 0xc0, !UPT ;  /* 0x000000012f217892 */ /* 0x010fe4000f8ec0ff */
[----:B------:R-:W-:Y:S01]  /*0090*/  ULOP3.LUT UR34, UR47, 0x1, URZ, 0x3c, !UPT ;  /* 0x000000012f227892 */ /* 0x000fe2000f8e3cff */
[----:B--2---:R-:W-:-:S05]  /*00a0*/  SHF.R.U32.HI R47, RZ, 0x5, R60 ;  /* 0x00000005ff2f7819 */ /* 0x004fca000001163c */
[----:B------:R-:W2:Y:S02]  /*00b0*/  SHFL.IDX PT, R0, R47, RZ, 0x1f ;  /* 0x00001fff2f007589 */ /* 0x000ea400000e0000 */
[----:B--2---:R-:W-:Y:S01]  /*00c0*/  R2UR UR25, R0 ;  /* 0x00000000001972ca */ /* 0x004fe200000e0000 */
[----:B-1----:R-:W-:-:S14]  /*00d0*/  BRA.U UP0, `(.L_x_0) ;  /* 0x0000000100307547 */ /* 0x002fdc000b800000 */
[----:B------:R-:W1:Y:S02]  /*00e0*/  LDCU.64 UR4, c[0x0][0x888] ;  /* 0x00011100ff0477ac */ /* 0x000e640008000a00 */
[----:B-1----:R-:W-:-:S04]  /*00f0*/  UISETP.NE.U32.AND UP0, UPT, UR4, URZ, UPT ;  /* 0x000000ff0400728c */ /* 0x002fc8000bf05070 */
[----:B------:R-:W-:-:S09]  /*0100*/  UISETP.NE.AND.EX UP0, UPT, UR5, URZ, UPT, UP0 ;  /* 0x000000ff0500728c */ /* 0x000fd2000bf05300 */
[----:B------:R-:W-:Y:S05]  /*0110*/  BRA.U !UP0, `(.L_x_1) ;  /* 0x0000000108147547 */ /* 0x000fea000b800000 */
[----:B------:R-:W1:Y:S01]  /*0120*/  LDC.64 R2, c[0x0][0x888] ;  /* 0x00022200ff027b82 */ /* 0x000e620000000a00 */
[----:B------:R-:W1:Y:S02]  /*0130*/  LDCU.64 UR4, c[0x0][0x358] ;  /* 0x00006b00ff0477ac */ /* 0x000e640008000a00 */
[----:B-1----:R1:W5:Y:S01]  /*0140*/  LDG.E R27, desc[UR4][R2.64] ;  /* 0x00000004021b7981 */ /* 0x002362000c1e1900 */
[----:B------:R-:W-:Y:S01]  /*0150*/  HFMA2 R46, -RZ, RZ, 0, 5.9604644775390625e-08 ;  /* 0x00000001ff2e7431 */ /* 0x000fe200000001ff */
[----:B------:R-:W-:Y:S05]  /*0160*/  BRA `(.L_x_0) ;  /* 0x00000000000c7947 */ /* 0x000fea0003800000 */
.L_x_1:
[----:B------:R-:W1:Y:S01]  /*0170*/  LDCU UR4, c[0x0][0x880] ;  /* 0x00011000ff0477ac */ /* 0x000e620008000800 */
[----:B------:R-:W-:Y:S01]  /*0180*/  HFMA2 R46, -RZ, RZ, 0, 5.9604644775390625e-08 ;  /* 0x00000001ff2e7431 */ /* 0x000fe200000001ff */
[----:B-1----:R-:W-:-:S07]  /*0190*/  MOV R27, UR4 ;  /* 0x00000004001b7c02 */ /* 0x002fce0008000f00 */
.L_x_0:
[----:B------:R-:W2:Y:S02]  /*01a0*/  LDCU.64 UR4, c[0x0][0x8b0] ;  /* 0x00011600ff0477ac */ /* 0x000ea40008000a00 */
[----:B--2---:R-:W-:-:S04]  /*01b0*/  UISETP.NE.U32.AND UP0, UPT, UR4, URZ, UPT ;  /* 0x000000ff0400728c */ /* 0x004fc8000bf05070 */
[----:B------:R-:W-:-:S09]  /*01c0*/  UISETP.NE.AND.EX UP0, UPT, UR5, URZ, UPT, UP0 ;  /* 0x000000ff0500728c */ /* 0x000fd2000bf05300 */
[----:B------:R-:W-:Y:S05]  /*01d0*/  BRA.U UP0, `(.L_x_2) ;  /* 0x0000000100287547 */ /* 0x000fea000b800000 */
[----:B------:R-:W2:Y:S02]  /*01e0*/  LDCU.64 UR4, c[0x0][0x8a8] ;  /* 0x00011500ff0477ac */ /* 0x000ea40008000a00 */
[----:B--2---:R-:W-:-:S04]  /*01f0*/  UISETP.NE.U32.AND UP0, UPT, UR4, URZ, UPT ;  /* 0x000000ff0400728c */ /* 0x004fc8000bf05070 */
[----:B------:R-:W-:-:S09]  /*0200*/  UISETP.NE.AND.EX UP0, UPT, UR5, URZ, UPT, UP0 ;  /* 0x000000ff0500728c */ /* 0x000fd2000bf05300 */
[----:B------:R-:W-:Y:S05]  /*0210*/  BRA.U !UP0, `(.L_x_3) ;  /* 0x0000000108107547 */ /* 0x000fea000b800000 */
[----:B------:R-:W2:Y:S01]  /*0220*/  LDC.64 R24, c[0x0][0x8a8] ;  /* 0x00022a00ff187b82 */ /* 0x000ea20000000a00 */
[----:B------:R-:W2:Y:S02]  /*0230*/  LDCU.64 UR4, c[0x0][0x358] ;  /* 0x00006b00ff0477ac */ /* 0x000ea40008000a00 */
[----:B--2---:R2:W5:Y:S01]  /*0240*/  LDG.E R24, desc[UR4][R24.64] ;  /* 0x0000000418187981 */ /* 0x004562000c1e1900 */
[----:B------:R-:W-:Y:S05]  /*0250*/  BRA `(.L_x_2) ;  /* 0x0000000000087947 */ /* 0x000fea0003800000 */
.L_x_3:
[----:B------:R-:W2:Y:S02]  /*0260*/  LDCU UR4, c[0x0][0x8a0] ;  /* 0x00011400ff0477ac */ /* 0x000ea40008000800 */
[----:B--2---:R-:W-:Y:S02]  /*0270*/  MOV R24, UR4 ;  /* 0x0000000400187c02 */ /* 0x004fe40008000f00 */
.L_x_2:
[----:B------:R-:W-:Y:S01]  /*0280*/  IMAD.U32 R0, RZ, RZ, UR25 ;  /* 0x00000019ff007e24 */ /* 0x000fe2000f8e00ff */
[----:B------:R-:W-:Y:S04]  /*0290*/  BSSY.RECONVERGENT B0, `(.L_x_4) ;  /* 0x000000c000007945 */ /* 0x000fe80003800200 */
[C---:B------:R-:W-:Y:S02]  /*02a0*/  ISETP.NE.OR P2, PT, R0.reuse, 0x1, !P1 ;  /* 0x000000010000780c */ /* 0x040fe40004f45670 */
[----:B------:R-:W-:-:S11]  /*02b0*/  ISETP.NE.OR P0, PT, R0, 0x3, !P1 ;  /* 0x000000030000780c */ /* 0x000fd60004f05670 */
[----:B------:R-:W-:Y:S05]  /*02c0*/  @P2 BRA `(.L_x_5) ;  /* 0x0000000000202947 */ /* 0x000fea0003800000 */
[----:B------:R-:W3:Y:S02]  /*02d0*/  LDCU.64 UR4, c[0x0][0x348] ;  /* 0x00006900ff0477ac */ /* 0x000ee40008000a00 */
[----:B---3--:R-:W-:Y:S02]  /*02e0*/  UIADD3 UR6, UP1, UPT, UR4, 0x80, URZ ;  /* 0x0000008004067890 */ /* 0x008fe4000ff3e0ff */
[----:B------:R-:W-:Y:S02]  /*02f0*/  UIADD3 UR4, UP0, UPT, UR4, 0x180, URZ ;  /* 0x0000018004047890 */ /* 0x000fe4000ff1e0ff */
[----:B------:R-:W-:Y:S02]  /*0300*/  UIADD3.X UR7, UPT, UPT, URZ, UR5, URZ, UP1, !UPT ;  /* 0x00000005ff077290 */ /* 0x000fe40008ffe4ff */
[----:B------:R-:W-:-:S07]  /*0310*/  UIADD3.X UR5, UPT, UPT, URZ, UR5, URZ, UP0, !UPT ;  /* 0x00000005ff057290 */ /* 0x000fce00087fe4ff */
[----:B------:R3:W-:Y:S02]  /*0320*/  UTMACCTL.PF [UR6] ;  /* 0x00000000060079b9 */ /* 0x0007e40008040000 */
[----:B------:R3:W-:Y:S02]  /*0330*/  UTMACCTL.PF [UR4] ;  /* 0x00000000040079b9 */ /* 0x0007e40008040000 */
[----:B---3--:R-:W-:Y:S01]  /*0340*/  NOP ;  /* 0x0000000000007918 */ /* 0x008fe20000000000 */
.L_x_5:
[----:B------:R-:W-:Y:S05]  /*0350*/  BSYNC.RECONVERGENT B0 ;  /* 0x0000000000007941 */ /* 0x000fea0003800200 */
.L_x_4:
[----:B------:R-:W-:Y:S04]  /*0360*/  BSSY.RECONVERGENT B0, `(.L_x_6) ;  /* 0x000000a000007945 */ /* 0x000fe80003800200 */
        /* <DEDUP_REMOVED lines=9> */
.L_x_7:
[----:B------:R-:W-:Y:S05]  /*0400*/  BSYNC.RECONVERGENT B0 ;  /* 0x0000000000007941 */ /* 0x000fea0003800200 */
.L_x_6:
[----:B------:R-:W3:Y:S01]  /*0410*/  LDCU.64 UR4, c[0x0][0x888] ;  /* 0x00011100ff0477ac */ /* 0x000ee20008000a00 */
[----:B------:R-:W-:Y:S02]  /*0420*/  UISETP.EQ.U32.AND UP1, UPT, UR8, URZ, UPT ;  /* 0x000000ff0800728c */ /* 0x000fe4000bf22070 */
[----:B------:R-:W-:Y:S02]  /*0430*/  UPLOP3.LUT UP3, UPT, UPT, UPT, UPT, 0x80, 0x8 ;  /* 0x000000000008789c */ /* 0x000fe40003f6f070 */
[----:B---3--:R-:W-:-:S04]  /*0440*/  UISETP.NE.U32.AND UP0, UPT, UR4, URZ, UPT ;  /* 0x000000ff0400728c */ /* 0x008fc8000bf05070 */
[----:B------:R-:W-:-:S04]  /*0450*/  UISETP.NE.AND.EX UP0, UPT, UR5, URZ, UPT, UP0 ;  /* 0x000000ff0500728c */ /* 0x000fc8000bf05300 */
[----:B------:R-:W-:-:S04]  /*0460*/  UISETP.EQ.OR.EX UP2, UPT, UR9, URZ, !UP0, UP1 ;  /* 0x000000ff0900728c */ /* 0x000fc8000c742710 */
[----:B------:R-:W-:-:S06]  /*0470*/  UP2UR UR4, UPR, URZ, 0x4 ;  /* 0x00000004ff047883 */ /* 0x000fcc0008000000 */
[----:B------:R-:W-:Y:S01]  /*0480*/  MOV R51, UR4 ;  /* 0x0000000400337c02 */ /* 0x000fe20008000f00 */
[----:B------:R-:W-:Y:S06]  /*0490*/  BRA.U !UP2, `(.L_x_8) ;  /* 0x000000010a207547 */ /* 0x000fec000b800000 */
[----:B------:R-:W-:Y:S01]  /*04a0*/  UISETP.NE.U32.AND UP1, UPT, UR8, URZ, UPT ;  /* 0x000000ff0800728c */ /* 0x000fe2000bf25070 */
[----:B-----5:R-:W-:Y:S01]  /*04b0*/  FSETP.NEU.AND P0, PT, R27, RZ, PT ;  /* 0x000000ff1b00720b */ /* 0x020fe20003f0d000 */
[----:B------:R-:W-:Y:S02]  /*04c0*/  USEL UR4, URZ, 0xffffffff, UP0 ;  /* 0xffffffffff047887 */ /* 0x000fe40008000000 */
[----:B------:R-:W-:-:S10]  /*04d0*/  UISETP.NE.AND.EX UP1, UPT, UR9, URZ, UPT, UP1 ;  /* 0x000000ff0900728c */ /* 0x000fd4000bf25310 */
[----:B------:R-:W-:Y:S01]  /*04e0*/  VOTEU.ANY UP0, P0 ;  /* 0x0000000000ff7886 */ /* 0x000fe20000000100 */
[----:B------:R-:W-:-:S04]  /*04f0*/  @!UP1 USEL UR4, URZ, 0xffffffff, UP0 ;  /* 0xffffffffff049887 */ /* 0x000fc80008000000 */
[----:B------:R-:W-:-:S04]  /*0500*/  ULOP3.LUT UR4, UR4, 0x1, URZ, 0xc0, !UPT ;  /* 0x0000000104047892 */ /* 0x000fc8000f8ec0ff */
[----:B------:R-:W-:-:S11]  /*0510*/  UISETP.NE.U32.AND UP3, UPT, UR4, 0x1, UPT ;  /* 0x000000010400788c */ /* 0x000fd6000bf65070 */
.L_x_8:
[----:B------:R-:W3:Y:S01]  /*0520*/  SHFL.IDX PT, R0, R47, RZ, 0x1f ;  /* 0x00001fff2f007589 */ /* 0x000ee200000e0000 */
[----:B------:R-:W-:-:S04]  /*0530*/  UISETP.NE.AND UP0, UPT, UR25, 0x2, UPT ;  /* 0x000000021900788c */ /* 0x000fc8000bf05270 */
[----:B------:R-:W-:Y:S02]  /*0540*/  UISETP.EQ.AND UP1, UPT, UR33, URZ, !UP0 ;  /* 0x000000ff2100728c */ /* 0x000fe4000c722270 */
[----:B------:R-:W-:-:S04]  /*0550*/  USEL UR46, URZ, 0x1, UP0 ;  /* 0x00000001ff2e7887 */ /* 0x000fc80008000000 */
[----:B------:R-:W-:Y:S02]  /*0560*/  PLOP3.LUT P3, PT, P1, PT, UP1, 0x80, 0x8 ;  /* 0x000000000008781c */ /* 0x000fe40000f6f018 */
[----:B---3--:R-:W-:-:S13]  /*0570*/  ISETP.NE.AND P0, PT, R0, RZ, PT ;  /* 0x000000ff0000720c */ /* 0x008fda0003f05270 */
[----:B------:R-:W-:Y:S05]  /*0580*/  @P0 BRA `(.L_x_9) ;  /* 0x0000000400100947 */ /* 0x000fea0003800000 */
[----:B------:R-:W-:Y:S01]  /*0590*/  ELECT P0, URZ, PT ;  /* 0x0000000000ff782f */ /* 0x000fe20003800000 */
[----:B------:R-:W-:-:S12]  /*05a0*/  BSSY.RECONVERGENT B0, `(.L_x_9) ;  /* 0x0000042000007945 */ /* 0x000fd80003800200 */
[----:B------:R-:W-:Y:S05]  /*05b0*/  @!P0 BRA `(.L_x_10) ;  /* 0x0000000400008947 */ /* 0x000fea0003800000 */
[----:B------:R-:W-:Y:S01]  /*05c0*/  UMOV UR4, 0x400 ;  /* 0x0000040000047882 */ /* 0x000fe20000000000 */
[----:B------:R-:W-:Y:S01]  /*05d0*/  UMOV UR8, 0x1 ;  /* 0x0000000100087882 */ /* 0x000fe20000000000 */
[----:B------:R-:W-:Y:S01]  /*05e0*/  UMOV UR6, 0x2 ;  /* 0x0000000200067882 */ /* 0x000fe20000000000 */
[----:B------:R-:W-:Y:S02]  /*05f0*/  ULEA UR4, UR47, UR4, 0x18 ;  /* 0x000000042f047291 */ /* 0x000fe4000f8ec0ff */
[----:B------:R-:W-:-:S04]  /*0600*/  UIADD3 UR8, UPT, UPT, -UR8, 0x100000, URZ ;  /* 0x0010000008087890 */ /* 0x000fc8000fffe1ff */
[----:B------:R-:W-:Y:S02]  /*0610*/  USHF.L.U32 UR9, UR8, 0xb, URZ ;  /* 0x0000000b08097899 */ /* 0x000fe400080006ff */
[----:B------:R-:W-:Y:S02]  /*0620*/  USHF.L.U32 UR8, UR8, 0x1, URZ ;  /* 0x0000000108087899 */ /* 0x000fe400080006ff */
[----:B------:R-:W-:-:S04]  /*0630*/  UIADD3 UR6, UPT, UPT, -UR6, 0x100000, URZ ;  /* 0x0010000006067890 */ /* 0x000fc8000fffe1ff */
[----:B------:R-:W-:Y:S02]  /*0640*/  USHF.L.U32 UR7, UR6, 0xb, URZ ;  /* 0x0000000b06077899 */ /* 0x000fe400080006ff */
[----:B------:R-:W-:Y:S01]  /*0650*/  USHF.L.U32 UR6, UR6, 0x1, URZ ;  /* 0x0000000106067899 */ /* 0x000fe200080006ff */
[----:B------:R-:W3:Y:S03]  /*0660*/  FENCE.VIEW.ASYNC.S ;  /* 0x00000000000073c6 */ /* 0x000ee60000000000 */
[----:B---3--:R3:W4:Y:S08]  /*0670*/  SYNCS.EXCH.64 URZ, [UR4], UR8 ;  /* 0x0000000804ff75b2 */ /* 0x0087300008000100 */
[----:B------:R3:W1:Y:S01]  /*0680*/  SYNCS.EXCH.64 URZ, [UR4+0xd0], UR6 ;  /* 0x0000d00604ff75b2 */ /* 0x0006620008000100 */
        /* <DEDUP_REMOVED lines=49> */
[----:B------:R3:W1:Y:S02]  /*09a0*/  SYNCS.EXCH.64 URZ, [UR4+0x198], UR6 ;  /* 0x0001980604ff75b2 */ /* 0x0006640008000100 */
[----:B---34-:R-:W-:Y:S01]  /*09b0*/  NOP ;  /* 0x0000000000007918 */ /* 0x018fe20000000000 */
.L_x_10:
[----:B------:R-:W-:Y:S05]  /*09c0*/  BSYNC.RECONVERGENT B0 ;  /* 0x0000000000007941 */ /* 0x000fea0003800200 */
.L_x_9:
[----:B------:R-:W3:Y:S01]  /*09d0*/  SHFL.IDX PT, R0, R47, RZ, 0x1f ;  /* 0x00001fff2f007589 */ /* 0x000ee200000e0000 */
[----:B------:R-:W-:Y:S01]  /*09e0*/  NOP ;  /* 0x0000000000007918 */ /* 0x000fe20000000000 */
[----:B---3--:R-:W-:-:S13]  /*09f0*/  ISETP.NE.AND P0, PT, R0, 0x1, PT ;  /* 0x000000010000780c */ /* 0x008fda0003f05270 */
[----:B------:R-:W-:Y:S05]  /*0a00*/  @P0 BRA `(.L_x_11) ;  /* 0x0000000000540947 */ /* 0x000fea0003800000 */
        /* <DEDUP_REMOVED lines=10> */
[----:B------:R-:W-:Y:S01]  /*0ab0*/  ELECT P0, URZ, PT ;  /* 0x0000000000ff782f */ /* 0x000fe20003800000 */
[----:B------:R-:W3:Y:S02]  /*0ac0*/  FENCE.VIEW.ASYNC.S ;  /* 0x00000000000073c6 */ /* 0x000ee40000000000 */
[----:B---3--:R3:W4:Y:S08]  /*0ad0*/  SYNCS.EXCH.64 URZ, [UR4+0x1a0], UR8 ;  /* 0x0001a00804ff75b2 */ /* 0x0087300008000100 */
[----:B------:R3:W1:Y:S01]  /*0ae0*/  SYNCS.EXCH.64 URZ, [UR4+0x1c0], UR6 ;  /* 0x0001c00604ff75b2 */ /* 0x0006620008000100 */
[----:B------:R3:W1:Y:S01]  /*0af0*/  SYNCS.EXCH.64 URZ, [UR4+0x1a8], UR8 ;  /* 0x0001a80804ff75b2 */ /* 0x0006620008000100 */
[----:B------:R3:W1:Y:S01]  /*0b00*/  SYNCS.EXCH.64 URZ, [UR4+0x1c8], UR6 ;  /* 0x0001c80604ff75b2 */ /* 0x0006620008000100 */
[----:B------:R3:W1:Y:S01]  /*0b10*/  SYNCS.EXCH.64 URZ, [UR4+0x1b0], UR8 ;  /* 0x0001b00804ff75b2 */ /* 0x0006620008000100 */
[----:B------:R3:W1:Y:S01]  /*0b20*/  SYNCS.EXCH.64 URZ, [UR4+0x1d0], UR6 ;  /* 0x0001d00604ff75b2 */ /* 0x0006620008000100 */
[----:B------:R3:W1:Y:S01]  /*0b30*/  SYNCS.EXCH.64 URZ, [UR4+0x1b8], UR8 ;  /* 0x0001b80804ff75b2 */ /* 0x0006620008000100 */
[----:B------:R3:W1:Y:S01]  /*0b40*/  SYNCS.EXCH.64 URZ, [UR4+0x1d8], UR6 ;  /* 0x0001d80604ff75b2 */ /* 0x0006620008000100 */
[----:B------:R-:W-:Y:S01]  /*0b50*/  NOP ;  /* 0x0000000000007918 */ /* 0x000fe20000000000 */
.L_x_11:
[----:B------:R-:W2:Y:S01]  /*0b60*/  SHFL.IDX PT, R0, R47, RZ, 0x1f ;  /* 0x00001fff2f007589 */ /* 0x000ea200000e0000 */
[----:B------:R-:W-:Y:S01]  /*0b70*/  NOP ;  /* 0x0000000000007918 */ /* 0x000fe20000000000 */
[----:B--2---:R-:W-:-:S13]  /*0b80*/  ISETP.NE.AND P0, PT, R0, 0x3, PT ;  /* 0x000000030000780c */ /* 0x004fda0003f05270 */
[----:B------:R-:W-:Y:S05]  /*0b90*/  @P0 BRA `(.L_x_12) ;  /* 0x00000000002c0947 */ /* 0x000fea0003800000 */
[----:B---3--:R-:W-:Y:S01]  /*0ba0*/  UMOV UR6, 0x400 ;  /* 0x0000040000067882 */ /* 0x008fe20000000000 */
[----:B------:R-:W-:Y:S01]  /*0bb0*/  UMOV UR4, 0x20 ;  /* 0x0000002000047882 */ /* 0x000fe20000000000 */
[----:B------:R-:W-:Y:S02]  /*0bc0*/  ULEA UR6, UR47, UR6, 0x18 ;  /* 0x000000062f067291 */ /* 0x000fe4000f8ec0ff */
[----:B------:R-:W-:-:S04]  /*0bd0*/  UIADD3 UR4, UPT, UPT, -UR4, 0x100000, URZ ;  /* 0x0010000004047890 */ /* 0x000fc8000fffe1ff */
[----:B------:R-:W-:Y:S02]  /*0be0*/  USHF.L.U32 UR5, UR4, 0xb, URZ ;  /* 0x0000000b04057899 */ /* 0x000fe400080006ff */
[----:B------:R-:W-:Y:S01]  /*0bf0*/  USHF.L.U32 UR4, UR4, 0x1, URZ ;  /* 0x0000000104047899 */ /* 0x000fe200080006ff */
[----:B------:R-:W-:Y:S01]  /*0c00*/  ELECT P0, URZ, PT ;  /* 0x0000000000ff782f */ /* 0x000fe20003800000 */
[----:B------:R-:W2:Y:S10]  /*0c10*/  FENCE.VIEW.ASYNC.S ;  /* 0x00000000000073c6 */ /* 0x000eb40000000000 */
[----:B--2---:R2:W3:Y:S01]  /*0c20*/  SYNCS.EXCH.64 URZ, [UR6+0x1e0], UR4 ;  /* 0x0001e00406ff75b2 */ /* 0x0044e20008000100 */
[----:B------:R2:W1:Y:S01]  /*0c30*/  SYNCS.EXCH.64 URZ, [UR6+0x1e8], UR4 ;  /* 0x0001e80406ff75b2 */ /* 0x0004620008000100 */
[----:B------:R-:W-:Y:S01]  /*0c40*/  NOP ;  /* 0x0000000000007918 */ /* 0x000fe20000000000 */
.L_x_12:
[----:B------:R-:W4:Y:S01]  /*0c50*/  SHFL.IDX PT, R0, R47, RZ, 0x1f ;  /* 0x00001fff2f007589 */ /* 0x000f2200000e0000 */
[----:B------:R-:W-:Y:S01]  /*0c60*/  NOP ;  /* 0x0000000000007918 */ /* 0x000fe20000000000 */
[----:B----4-:R-:W-:-:S13]  /*0c70*/  ISETP.NE.AND P0, PT, R0, 0x4, PT ;  /* 0x000000040000780c */ /* 0x010fda0003f05270 */
[----:B------:R-:W-:Y:S05]  /*0c80*/  @P0 BRA `(.L_x_13) ;  /* 0x0000000000480947 */ /* 0x000fea0003800000 */
[----:B--23--:R-:W-:Y:S01]  /*0c90*/  UMOV UR4, 0x3a0 ;  /* 0x000003a000047882 */ /* 0x00cfe20000000000 */
[----:B------:R-:W-:Y:S01]  /*0ca0*/  UMOV UR6, 0x400 ;  /* 0x0000040000067882 */ /* 0x000fe20000000000 */
[----:B------:R-:W-:Y:S01]  /*0cb0*/  USEL UR4, UR4, 0x320, UP3 ;  /* 0x0000032004047887 */ /* 0x000fe20009800000 */
        /* <DEDUP_REMOVED lines=9> */
[----:B------:R-:W2:Y:S02]  /*0d50*/  FENCE.VIEW.ASYNC.S ;  /* 0x00000000000073c6 */ /* 0x000ea40000000000 */
[----:B--2---:R4:W2:Y:S08]  /*0d60*/  SYNCS.EXCH.64 URZ, [UR6+0x1f0], UR8 ;  /* 0x0001f00806ff75b2 */ /* 0x0048b00008000100 */
[----:B------:R4:W3:Y:S01]  /*0d70*/  SYNCS.EXCH.64 URZ, [UR6+0x200], UR4 ;  /* 0x0002000406ff75b2 */ /* 0x0008e20008000100 */
[----:B------:R4:W1:Y:S01]  /*0d80*/  SYNCS.EXCH.64 URZ, [UR6+0x1f8], UR8 ;  /* 0x0001f80806ff75b2 */ /* 0x0008620008000100 */
[----:B------:R4:W1:Y:S02]  /*0d90*/  SYNCS.EXCH.64 URZ, [UR6+0x208], UR4 ;  /* 0x0002080406ff75b2 */ /* 0x0008640008000100 */
[----:B----4-:R-:W-:Y:S01]  /*0da0*/  NOP ;  /* 0x0000000000007918 */ /* 0x010fe20000000000 */
.L_x_13:
[----:B------:R-:W4:Y:S01]  /*0db0*/  SHFL.IDX PT, R0, R47, RZ, 0x1f ;  /* 0x00001fff2f007589 */ /* 0x000f2200000e0000 */
[----:B------:R-:W-:Y:S01]  /*0dc0*/  NOP ;  /* 0x0000000000007918 */ /* 0x000fe20000000000 */
[----:B----4-:R-:W-:-:S13]  /*0dd0*/  ISETP.NE.AND P0, PT, R0, 0x5, PT ;  /* 0x000000050000780c */ /* 0x010fda0003f05270 */
[----:B------:R-:W-:Y:S05]  /*0de0*/  @P0 BRA `(.L_x_14) ;  /* 0x0000000000540947 */ /* 0x000fea0003800000 */
[----:B--23--:R-:W-:Y:S01]  /*0df0*/  UMOV UR4, 0x400 ;  /* 0x0000040000047882 */ /* 0x00cfe20000000000 */
        /* <DEDUP_REMOVED lines=14> */
[----:B------:R4:W1:Y:S01]  /*0ee0*/  SYNCS.EXCH.64 URZ, [UR4+0x238], UR8 ;  /* 0x0002380804ff75b2 */ /* 0x0008620008000100 */
[----:B------:R4:W1:Y:S01]  /*0ef0*/  SYNCS.EXCH.64 URZ, [UR4+0x220], UR6 ;  /* 0x0002200604ff75b2 */ /* 0x0008620008000100 */
[----:B------:R4:W1:Y:S01]  /*0f00*/  SYNCS.EXCH.64 URZ, [UR4+0x240], UR8 ;  /* 0x0002400804ff75b2 */ /* 0x0008620008000100 */
[----:B------:R4:W1:Y:S01]  /*0f10*/  SYNCS.EXCH.64 URZ, [UR4+0x228], UR6 ;  /* 0x0002280604ff75b2 */ /* 0x0008620008000100 */
[----:B------:R4:W1:Y:S02]  /*0f20*/  SYNCS.EXCH.64 URZ, [UR4+0x248], UR8 ;  /* 0x0002480804ff75b2 */ /* 0x0008640008000100 */
[----:B----4-:R-:W-:Y:S01]  /*0f30*/  NOP ;  /* 0x0000000000007918 */ /* 0x010fe20000000000 */
.L_x_14:
[----:B------:R-:W4:Y:S01]  /*0f40*/  SHFL.IDX PT, R0, R47, RZ, 0x1f ;  /* 0x00001fff2f007589 */ /* 0x000f2200000e0000 */
[----:B------:R-:W-:Y:S01]  /*0f50*/  ISETP.NE.OR P1, PT, RZ, UR25, !P1 ;  /* 0x00000019ff007c0c */ /* 0x000fe2000cf25670 */
[----:B------:R-:W-:Y:S01]  /*0f60*/  NOP ;  /* 0x0000000000007918 */ /* 0x000fe20000000000 */
[----:B----4-:R-:W-:-:S13]  /*0f70*/  ISETP.NE.AND P0, PT, R0, 0x3, PT ;  /* 0x000000030000780c */ /* 0x010fda0003f05270 */
[----:B------:R-:W-:Y:S05]  /*0f80*/  @P0 BRA `(.L_x_15) ;  /* 0x0000000000340947 */ /* 0x000fea0003800000 */
[----:B--23--:R-:W-:Y:S01]  /*0f90*/  UMOV UR4, 0x400 ;  /* 0x0000040000047882 */ /* 0x00cfe20000000000 */
[----:B------:R-:W-:Y:S01]  /*0fa0*/  UMOV UR6, 0x20 ;  /* 0x0000002000067882 */ /* 0x000fe20000000000 */
[----:B------:R-:W-:Y:S02]  /*0fb0*/  ULEA UR4, UR47, UR4, 0x18 ;  /* 0x000000042f047291 */ /* 0x000fe4000f8ec0ff */
[----:B------:R-:W-:-:S04]  /*0fc0*/  UIADD3 UR6, UPT, UPT, -UR6, 0x100000, URZ ;  /* 0x0010000006067890 */ /* 0x000fc8000fffe1ff */
[----:B------:R-:W-:Y:S02]  /*0fd0*/  USHF.L.U32 UR7, UR6, 0xb, URZ ;  /* 0x0000000b06077899 */ /* 0x000fe400080006ff */
[----:B------:R-:W-:Y:S01]  /*0fe0*/  USHF.L.U32 UR6, UR6, 0x1, URZ ;  /* 0x0000000106067899 */ /* 0x000fe200080006ff */
[----:B------:R-:W-:Y:S01]  /*0ff0*/  ELECT P0, URZ, PT ;  /* 0x0000000000ff782f */ /* 0x000fe20003800000 */
[----:B------:R-:W2:Y:S10]  /*1000*/  FENCE.VIEW.ASYNC.S ;  /* 0x00000000000073c6 */ /* 0x000eb40000000000 */
[----:B--2---:R4:W2:Y:S01]  /*1010*/  SYNCS.EXCH.64 URZ, [UR4+0x250], UR6 ;  /* 0x0002500604ff75b2 */ /* 0x0048a20008000100 */
[----:B------:R4:W3:Y:S01]  /*1020*/  SYNCS.EXCH.64 URZ, [UR4+0x260], UR6 ;  /* 0x0002600604ff75b2 */ /* 0x0008e20008000100 */
[----:B------:R4:W1:Y:S01]  /*1030*/  SYNCS.EXCH.64 URZ, [UR4+0x258], UR6 ;  /* 0x0002580604ff75b2 */ /* 0x0008620008000100 */
[----:B------:R4:W1:Y:S02]  /*1040*/  SYNCS.EXCH.64 URZ, [UR4+0x268], UR6 ;  /* 0x0002680604ff75b2 */ /* 0x0008640008000100 */
[----:B----4-:R-:W-:Y:S01]  /*1050*/  NOP ;  /* 0x0000000000007918 */ /* 0x010fe20000000000 */
.L_x_15:
[----:B------:R-:W-:Y:S01]  /*1060*/  VOTEU.ALL UP0, P1 ;  /* 0x0000000000ff7886 */ /* 0x000fe20000800000 */
[----:B--23--:R-:W-:Y:S01]  /*1070*/  UMOV UR4, 0x20 ;  /* 0x0000002000047882 */ /* 0x00cfe20000000000 */
[----:B------:R-:W2:Y:S01]  /*1080*/  LDCU UR7, c[0x0][0x36c] ;  /* 0x00006d80ff0777ac */ /* 0x000ea20008000800 */
[----:B------:R-:W-:Y:S01]  /*1090*/  NOP ;  /* 0x0000000000007918 */ /* 0x000fe20000000000 */
[----:B------:R-:W-:Y:S01]  /*10a0*/  LOP3.LUT R0, R60, 0x1f, RZ, 0xc0, !PT ;  /* 0x0000001f3c007812 */ /* 0x000fe200078ec0ff */
[----:B------:R-:W-:Y:S01]  /*10b0*/  @!UP0 UMOV UR6, 0x400 ;  /* 0x0000040000068882 */ /* 0x000fe20000000000 */
[----:B------:R-:W-:-:S04]  /*10c0*/  @!UP0 UIADD3 UR4, UPT, UPT, -UR4, 0x100000, URZ ;  /* 0x0010000004048890 */ /* 0x000fc8000fffe1ff */
[----:B------:R-:W-:Y:S02]  /*10d0*/  @!UP0 USHF.L.U32 UR5, UR4, 0xb, URZ ;  /* 0x0000000b04058899 */ /* 0x000fe400080006ff */
[----:B------:R-:W-:Y:S02]  /*10e0*/  @!UP0 USHF.L.U32 UR4, UR4, 0x1, URZ ;  /* 0x0000000104048899 */ /* 0x000fe400080006ff */
[----:B------:R-:W-:Y:S01]  /*10f0*/  @!UP0 ULEA UR6, UR47, UR6, 0x18 ;  /* 0x000000062f068291 */ /* 0x000fe2000f8ec0ff */
[----:B------:R-:W-:Y:S01]  /*1100*/  VOTEU.ALL UP0, P1 ;  /* 0x0000000000ff7886 */ /* 0x000fe20000800000 */
[----:B------:R-:W-:Y:S02]  /*1110*/  UISETP.NE.AND UP4, UPT, UR25, URZ, UPT ;  /* 0x000000ff1900728c */ /* 0x000fe4000bf85270 */
[----:B--2---:R-:W-:Y:S01]  /*1120*/  UISETP.EQ.U32.AND UP5, UPT, UR7, 0x1, UPT ;  /* 0x000000010700788c */ /* 0x004fe2000bfa2070 */
[----:B------:R-:W2:Y:S07]  /*1130*/  FENCE.VIEW.ASYNC.S ;  /* 0x00000000000073c6 */ /* 0x000eae0000000000 */
[----:B--2---:R2:W3:Y:S01]  /*1140*/  @!UP0 SYNCS.EXCH.64 URZ, [UR6+0x270], UR4 ;  /* 0x0002700406ff85b2 */ /* 0x0044e20008000100 */
[----:B------:R-:W-:Y:S05]  /*1150*/  BRA.U !UP5, `(.L_x_16) ;  /* 0x000000010d087547 */ /* 0x000fea000b800000 */
[----:B-1-3--:R-:W-:Y:S01]  /*1160*/  UCGABAR_ARV ;  /* 0x00000000000079c7 */ /* 0x00afe20008000000 */
[----:B------:R-:W-:Y:S05]  /*1170*/  BRA `(.L_x_17) ;  /* 0x0000000000047947 */ /* 0x000fea0003800000 */
.L_x_16:
[----:B-1-3--:R-:W-:Y:S01]  /*1180*/  NOP ;  /* 0x0000000000007918 */ /* 0x00afe20000000000 */
.L_x_17:
[----:B------:R-:W1:Y:S01]  /*1190*/  S2UR UR20, SR_CTAID.X ;  /* 0x00000000001479c3 */ /* 0x000e620000002500 */
[----:B------:R-:W-:-:S05]  /*11a0*/  CS2R.32 R50, SR_CgaSize ;  /* 0x0000000000327805 */ /* 0x000fca0000008a00 */
[----:B------:R-:W-:-:S05]  /*11b0*/  IMAD R50, R50, -0xa0, RZ ;  /* 0xffffff6032327824 */ /* 0x000fca00078e02ff */
[----:B--2---:R-:W-:-:S14]  /*11c0*/  R2UR UR5, R50 ;  /* 0x00000000320572ca */ /* 0x004fdc00000e0000 */
[----:B------:R-:W2:Y:S01]  /*11d0*/  LDCU UR5, c[0x0][UR5+0x2b0] ;  /* 0x00005600050577ac */ /* 0x000ea20008000800 */
[----:B------:R-:W-:-:S05]  /*11e0*/  CS2R.32 R50, SR_CgaSize ;  /* 0x0000000000327805 */ /* 0x000fca0000008a00 */
[----:B------:R-:W-:-:S05]  /*11f0*/  IMAD R50, R50, -0xa0, RZ ;  /* 0xffffff6032327824 */ /* 0x000fca00078e02ff */
[----:B------:R-:W-:-:S14]  /*1200*/  R2UR UR4, R50 ;  /* 0x00000000320472ca */ /* 0x000fdc00000e0000 */
[----:B------:R-:W3:Y:S01]  /*1210*/  LDCU UR4, c[0x0][UR4+0x2b4] ;  /* 0x00005680040477ac */ /* 0x000ee20008000800 */
[----:B------:R-:W4:Y:S01]  /*1220*/  S2UR UR7, SR_CTAID.Y ;  /* 0x00000000000779c3 */ /* 0x000f220000002600 */
[----:B------:R-:W-:-:S05]  /*1230*/  CS2R.32 R50, SR_CgaSize ;  /* 0x0000000000327805 */ /* 0x000fca0000008a00 */
[----:B------:R-:W-:-:S05]  /*1240*/  IMAD R50, R50, -0xa0, RZ ;  /* 0xffffff6032327824 */ /* 0x000fca00078e02ff */
[----:B------:R-:W-:-:S14]  /*1250*/  R2UR UR8, R50 ;  /* 0x00000000320872ca */ /* 0x000fdc00000e0000 */
[----:B------:R-:W3:Y:S01]  /*1260*/  LDCU UR8, c[0x0][UR8+0x2a0] ;  /* 0x00005400080877ac */ /* 0x000ee20008000800 */
[----:B------:R-:W3:Y:S01]  /*1270*/  LDCU UR21, c[0x0][0xb24] ;  /* 0x00016480ff1577ac */ /* 0x000ee20008000800 */
[----:B------:R-:W1:Y:S01]  /*1280*/  S2UR UR36, SR_CTAID.Z ;  /* 0x00000000002479c3 */ /* 0x000e620000002700 */
[----:B------:R-:W-:-:S05]  /*1290*/  CS2R.32 R50, SR_CgaSize ;  /* 0x0000000000327805 */ /* 0x000fca0000008a00 */
[----:B------:R-:W-:-:S05]  /*12a0*/  IMAD R50, R50, -0xa0, RZ ;  /* 0xffffff6032327824 */ /* 0x000fca00078e02ff */
[----:B------:R-:W-:-:S14]  /*12b0*/  R2UR UR63, R50 ;  /* 0x00000000323f72ca */ /* 0x000fdc00000e0000 */
[----:B------:R-:W3:Y:S01]  /*12c0*/  LDCU UR63, c[0x0][UR63+0x2a4] ;  /* 0x000054803f3f77ac */ /* 0x000ee20008000800 */
[----:B------:R-:W-:Y:S02]  /*12d0*/  UISETP.GT.U32.AND UP0, UPT, UR33, 0xffff, UPT ;  /* 0x0000ffff2100788c */ /* 0x000fe4000bf04070 */
[----:B------:R-:W-:Y:S01]  /*12e0*/  USHF.L.U32 UR27, UR47, 0x9, URZ ;  /* 0x000000092f1b7899 */ /* 0x000fe200080006ff */
[----:B-1----:R-:W-:Y:S01]  /*12f0*/  I2FP.F32.U32 R3, UR20 ;  /* 0x0000001400037c45 */ /* 0x002fe20008201000 */
[----:B------:R-:W-:Y:S01]  /*1300*/  UMOV UR30, 0x5 ;  /* 0x00000005001e7882 */ /* 0x000fe20000000000 */
[----:B------:R-:W1:Y:S03]  /*1310*/  LDCU UR45, c[0x0][0xb24] ;  /* 0x00016480ff2d77ac */ /* 0x000e660008000800 */
[----:B--2---:R-:W-:Y:S01]  /*1320*/  FMUL R3, R3, UR5 ;  /* 0x0000000503037c20 */ /* 0x004fe20008400000 */
[----:B------:R-:W2:Y:S01]  /*1330*/  LDCU UR29, c[0x0][0xb30] ;  /* 0x00016600ff1d77ac */ /* 0x000ea20008000800 */
[----:B----4-:R-:W-:Y:S01]  /*1340*/  I2FP.F32.U32 R2, UR7 ;  /* 0x0000000700027c45 */ /* 0x010fe20008201000 */
[----:B------:R-:W-:-:S03]  /*1350*/  USHF.L.U32 UR44, UR20, 0x6, URZ ;  /* 0x00000006142c7899 */ /* 0x000fc600080006ff */
[----:B------:R-:W4:Y:S01]  /*1360*/  F2I.U32.TRUNC.NTZ R3, R3 ;  /* 0x0000000300037305 */ /* 0x000f22000020f000 */
[----:B------:R-:W-:Y:S01]  /*1370*/  USEL UR26, UR33, 0xffff, !UP0 ;  /* 0x0000ffff211a7887 */ /* 0x000fe2000c000000 */
[----:B---3--:R-:W-:Y:S01]  /*1380*/  FMUL R2, R2, UR4 ;  /* 0x0000000402027c20 */ /* 0x008fe20008400000 */
[----:B------:R-:W-:Y:S01]  /*1390*/  UISETP.GE.AND UP2, UPT, UR21, 0x1, UPT ;  /* 0x000000011500788c */ /* 0x000fe2000bf46270 */
[----:B------:R-:W-:-:S04]  /*13a0*/  UMOV UR24, UR7 ;  /* 0x0000000700187c82 */ /* 0x000fc80008000000 */
[----:B------:R-:W3:Y:S01]  /*13b0*/  F2I.U32.TRUNC.NTZ R2, R2 ;  /* 0x0000000200027305 */ /* 0x000ee2000020f000 */
[----:B----4-:R-:W-:Y:S02]  /*13c0*/  R2UR UR4, R3 ;  /* 0x00000000030472ca */ /* 0x010fe400000e0000 */
[----:B------:R-:W-:Y:S02]  /*13d0*/  PRMT R3, RZ, 0x7610, R3 ;  /* 0x00007610ff037816 */ /* 0x000fe40000000003 */
[----:B---3--:R-:W-:Y:S02]  /*13e0*/  R2UR UR6, R2 ;  /* 0x00000000020672ca */ /* 0x008fe400000e0000 */
[----:B------:R-:W-:-:S07]  /*13f0*/  PRMT R2, RZ, 0x7610, R2 ;  /* 0x00007610ff027816 */ /* 0x000fce0000000002 */
[----:B------:R-:W-:-:S04]  /*1400*/  UIADD3 UR5, UPT, UPT, -UR4, URZ, URZ ;  /* 0x000000ff04057290 */ /* 0x000fc8000fffe1ff */
[----:B------:R-:W-:Y:S02]  /*1410*/  UIMAD UR5, UR8, UR5, UR20 ;  /* 0x00000005080572a4 */ /* 0x000fe4000f8e0214 */
[----:B------:R-:W-:-:S04]  /*1420*/  UIADD3 UR4, UPT, UPT, -UR6, URZ, URZ ;  /* 0x000000ff06047290 */ /* 0x000fc8000fffe1ff */
[----:B------:R-:W-:Y:S01]  /*1430*/  IMAD.U32 R50, RZ, RZ, UR5 ;  /* 0x00000005ff327e24 */ /* 0x000fe2000f8e00ff */
[----:B------:R-:W-:Y:S01]  /*1440*/  UIMAD UR63, UR63, UR4, UR7 ;  /* 0x000000043f3f72a4 */ /* 0x000fe2000f8e0207 */
[----:B-12---:R-:W-:Y:S11]  /*1450*/  BRA.U UP4, `(.L_x_18) ;  /* 0x0000000104407547 */ /* 0x006ff6000b800000 */
[----:B------:R-:W-:-:S13]  /*1460*/  R2UR UR4, R50 ;  /* 0x00000000320472ca */ /* 0x000fda00000e0000 */
[----:B------:R-:W-:Y:S02]  /*1470*/  UISETP.GT.U32.AND UP0, UPT, UR4, 0x1, UPT ;  /* 0x000000010400788c */ /* 0x000fe4000bf04070 */
[----:B------:R-:W-:Y:S02]  /*1480*/  ULOP3.LUT UR4, UR4, 0xfffffffe, URZ, 0xc0, !UPT ;  /* 0xfffffffe04047892 */ /* 0x000fe4000f8ec0ff */
[----:B------:R-:W-:Y:S02]  /*1490*/  UISETP.NE.AND UP1, UPT, UR63, URZ, UP0 ;  /* 0x000000ff3f00728c */ /* 0x000fe40008725270 */
[----:B------:R-:W-:Y:S02]  /*14a0*/  UISETP.NE.AND UP0, UPT, UR63, 0x1, UP0 ;  /* 0x000000013f00788c */ /* 0x000fe40008705270 */
[----:B------:R-:W-:Y:S02]  /*14b0*/  USEL UR7, URZ, 0x1, UP1 ;  /* 0x00000001ff077887 */ /* 0x000fe40008800000 */
[----:B------:R-:W-:-:S02]  /*14c0*/  USEL UR6, URZ, 0x4, UP0 ;  /* 0x00000004ff067887 */ /* 0x000fc40008000000 */
[----:B------:R-:W-:Y:S02]  /*14d0*/  USEL UR5, URZ, 0x2, UP1 ;  /* 0x00000002ff057887 */ /* 0x000fe40008800000 */
[----:B------:R-:W-:Y:S02]  /*14e0*/  ULEA UR4, UR63, UR4, 0x1 ;  /* 0x000000043f047291 */ /* 0x000fe4000f8e08ff */
[----:B------:R-:W-:Y:S02]  /*14f0*/  USEL UR8, URZ, 0x8, UP0 ;  /* 0x00000008ff087887 */ /* 0x000fe40008000000 */
[----:B------:R-:W-:-:S03]  /*1500*/  UIADD3 UR5, UPT, UPT, UR5, UR6, UR7 ;  /* 0x0000000605057290 */ /* 0x000fc6000fffe007 */
[----:B------:R-:W-:Y:S01]  /*1510*/  UMOV UR6, 0x3 ;  /* 0x0000000300067882 */ /* 0x000fe20000000000 */
[----:B------:R-:W-:Y:S02]  /*1520*/  UIADD3 UR5, UPT, UPT, UR5, UR8, URZ ;  /* 0x0000000805057290 */ /* 0x000fe4000fffe0ff */
[----:B------:R-:W-:-:S04]  /*1530*/  USHF.L.U32 UR4, UR6, UR4, URZ ;  /* 0x0000000406047299 */ /* 0x000fc800080006ff */
[----:B------:R-:W-:Y:S02]  /*1540*/  MOV R3, UR5 ;  /* 0x0000000500037c02 */ /* 0x000fe40008000f00 */
[----:B------:R-:W-:Y:S02]  /*1550*/  IMAD.U32 R2, RZ, RZ, UR4 ;  /* 0x00000004ff027e24 */ /* 0x000fe4000f8e00ff */
.L_x_18:
[----:B------:R-:W-:Y:S05]  /*1560*/  BRA.U !UP2, `(.L_x_19) ;  /* 0x000000010ad47547 */ /* 0x000fea000b800000 */
[----:B------:R-:W1:Y:S01]  /*1570*/  LDCU.128 UR12, c[0x0][0xb10] ;  /* 0x00016200ff0c77ac */ /* 0x000e620008000c00 */
[----:B------:R-:W2:Y:S01]  /*1580*/  LDCU UR6, c[0x0][0x370] ;  /* 0x00006e00ff0677ac */ /* 0x000ea20008000800 */
[----:B------:R-:W3:Y:S01]  /*1590*/  LDCU UR5, c[0x0][0x374] ;  /* 0x00006e80ff0577ac */ /* 0x000ee20008000800 */
[----:B------:R-:W4:Y:S01]  /*15a0*/  LDCU UR28, c[0x0][0xb0c] ;  /* 0x00016180ff1c77ac */ /* 0x000f220008000800 */
[----:B------:R-:W4:Y:S01]  /*15b0*/  LDCU UR4, c[0x0][0xb20] ;  /* 0x00016400ff0477ac */ /* 0x000f220008000800 */
[----:B------:R-:W4:Y:S01]  /*15c0*/  LDCU.64 UR8, c[0x0][0xb28] ;  /* 0x00016500ff0877ac */ /* 0x000f220008000a00 */
[----:B-1----:R-:W-:Y:S02]  /*15d0*/  UISETP.NE.AND UP0, UPT, UR14, 0x1, UPT ;  /* 0x000000010e00788c */ /* 0x002fe4000bf05270 */
[----:B---3--:R-:W-:Y:S02]  /*15e0*/  UIMAD.WIDE.U32 UR10, UR5, UR15, URZ ;  /* 0x0000000f050a72a5 */ /* 0x008fe4000f8e00ff */
[----:B--2---:R-:W-:-:S02]  /*15f0*/  UIMAD.WIDE.U32 UR18, UR6, UR12, URZ ;  /* 0x0000000c061272a5 */ /* 0x004fc4000f8e00ff */
[----:B----4-:R-:W-:Y:S02]  /*1600*/  UISETP.NE.AND UP1, UPT, UR28, 0x1, UPT ;  /* 0x000000011c00788c */ /* 0x010fe4000bf25270 */
[----:B------:R-:W-:Y:S01]  /*1610*/  UISETP.NE.AND UP2, UPT, UR21, 0x1, UPT ;  /* 0x000000011500788c */ /* 0x000fe2000bf45270 */
[----:B------:R-:W-:Y:S02]  /*1620*/  UMOV UR10, UR11 ;  /* 0x0000000b000a7c82 */ /* 0x000fe40008000000 */
[----:B------:R-:W-:Y:S01]  /*1630*/  UMOV UR18, UR19 ;  /* 0x0000001300127c82 */ /* 0x000fe20008000000 */
[----:B------:R-:W-:Y:S02]  /*1640*/  @UP0 USHF.R.U32.HI UR5, URZ, UR4, UR10 ;  /* 0x00000004ff050299 */ /* 0x000fe4000801160a */
[----:B------:R-:W-:Y:S02]  /*1650*/  UIMAD.WIDE.U32 UR22, UR24, UR15, URZ ;  /* 0x0000000f181672a5 */ /* 0x000fe4000f8e00ff */
[----:B------:R-:W-:-:S02]  /*1660*/  UIMAD.WIDE.U32 UR10, UR5, UR8, URZ ;  /* 0x00000008050a72a5 */ /* 0x000fc4000f8e00ff */
[----:B------:R-:W-:Y:S02]  /*1670*/  @UP1 USHF.R.U32.HI UR6, URZ, UR13, UR18 ;  /* 0x0000000dff061299 */ /* 0x000fe40008011612 */
[----:B------:R-:W-:Y:S02]  /*1680*/  UIMAD.WIDE.U32 UR16, UR20, UR12, URZ ;  /* 0x0000000c141072a5 */ /* 0x000fe4000f8e00ff */
[----:B------:R-:W-:Y:S01]  /*1690*/  UIMAD.WIDE.U32 UR18, UR6, UR8, URZ ;  /* 0x00000008061272a5 */ /* 0x000fe2000f8e00ff */
[----:B------:R-:W-:Y:S01]  /*16a0*/  UMOV UR22, UR23 ;  /* 0x0000001700167c82 */ /* 0x000fe20008000000 */
[----:B------:R-:W-:Y:S01]  /*16b0*/  UMOV UR10, UR11 ;  /* 0x0000000b000a7c82 */ /* 0x000fe20008000000 */
[----:B------:R-:W-:Y:S02]  /*16c0*/  USHF.R.U32.HI UR22, URZ, UR4, UR22 ;  /* 0x00000004ff167299 */ /* 0x000fe40008011616 */
[----:B------:R-:W-:Y:S02]  /*16d0*/  @UP2 USHF.R.U32.HI UR5, URZ, UR9, UR10 ;  /* 0x00000009ff052299 */ /* 0x000fe4000801160a */
[----:B------:R-:W-:Y:S01]  /*16e0*/  UMOV UR7, UR19 ;  /* 0x0000001300077c82 */ /* 0x000fe20008000000 */
[----:B------:R-:W-:Y:S01]  /*16f0*/  UMOV UR16, UR17 ;  /* 0x0000001100107c82 */ /* 0x000fe20008000000 */
[----:B------:R-:W-:-:S02]  /*1700*/  @UP2 USHF.R.U32.HI UR6, URZ, UR9, UR7 ;  /* 0x00000009ff062299 */ /* 0x000fc40008011607 */
[----:B------:R-:W-:Y:S02]  /*1710*/  USHF.R.U32.HI UR13, URZ, UR13, UR16 ;  /* 0x0000000dff0d7299 */ /* 0x000fe40008011610 */
[----:B------:R-:W-:Y:S02]  /*1720*/  USEL UR4, UR24, UR22, !UP0 ;  /* 0x0000001618047287 */ /* 0x000fe4000c000000 */
[----:B------:R-:W-:Y:S02]  /*1730*/  UIMAD UR7, UR5, UR21, URZ ;  /* 0x00000015050772a4 */ /* 0x000fe4000f8e02ff */
[----:B------:R-:W-:Y:S02]  /*1740*/  USEL UR5, UR20, UR13, !UP1 ;  /* 0x0000000d14057287 */ /* 0x000fe4000c800000 */
[----:B------:R-:W-:Y:S02]  /*1750*/  UIMAD UR12, UR6, UR21, URZ ;  /* 0x00000015060c72a4 */ /* 0x000fe4000f8e02ff */
[----:B------:R-:W-:-:S02]  /*1760*/  UISETP.GE.AND UP0, UPT, UR4, UR7, UPT ;  /* 0x000000070400728c */ /* 0x000fc4000bf06270 */
[----:B------:R-:W-:Y:S02]  /*1770*/  UIMAD.WIDE.U32 UR10, UR4, UR8, URZ ;  /* 0x00000008040a72a5 */ /* 0x000fe4000f8e00ff */
[----:B------:R-:W-:Y:S02]  /*1780*/  UISETP.GE.OR UP0, UPT, UR5, UR12, UP0 ;  /* 0x0000000c0500728c */ /* 0x000fe40008706670 */
[----:B------:R-:W-:Y:S02]  /*1790*/  UIMAD.WIDE.U32 UR12, UR5, UR8, URZ ;  /* 0x00000008050c72a5 */ /* 0x000fe4000f8e00ff */
[----:B------:R-:W-:Y:S01]  /*17a0*/  UIADD3 UR10, UPT, UPT, -UR4, URZ, URZ ;  /* 0x000000ff040a7290 */ /* 0x000fe2000fffe1ff */
[----:B------:R-:W-:Y:S01]  /*17b0*/  UMOV UR8, UR11 ;  /* 0x0000000b00087c82 */ /* 0x000fe20008000000 */
[----:B------:R-:W-:Y:S02]  /*17c0*/  UIADD3 UR11, UPT, UPT, -UR5, URZ, URZ ;  /* 0x000000ff050b7290 */ /* 0x000fe4000fffe1ff */
[----:B------:R-:W-:-:S03]  /*17d0*/  USHF.R.U32.HI UR8, URZ, UR9, UR8 ;  /* 0x00000009ff087299 */ /* 0x000fc60008011608 */
[----:B------:R-:W-:Y:S01]  /*17e0*/  @!UP0 UMOV UR7, UR13 ;  /* 0x0000000d00078c82 */ /* 0x000fe20008000000 */
[----:B------:R-:W-:Y:S02]  /*17f0*/  UIMAD UR24, UR14, UR10, UR24 ;  /* 0x0000000a0e1872a4 */ /* 0x000fe4000f8e0218 */
[----:B------:R-:W-:Y:S02]  /*1800*/  USEL UR8, UR4, UR8, !UP2 ;  /* 0x0000000804087287 */ /* 0x000fe4000d000000 */
[----:B------:R-:W-:Y:S02]  /*1810*/  @!UP0 USHF.R.U32.HI UR7, URZ, UR9, UR7 ;  /* 0x00000009ff078299 */ /* 0x000fe40008011607 */
[----:B------:R-:W-:Y:S02]  /*1820*/  UIADD3 UR9, UPT, UPT, -UR8, URZ, URZ ;  /* 0x000000ff08097290 */ /* 0x000fe4000fffe1ff */
[----:B------:R-:W-:Y:S02]  /*1830*/  @!UP0 USEL UR7, UR5, UR7, !UP2 ;  /* 0x0000000705078287 */ /* 0x000fe4000d000000 */
[----:B------:R-:W-:-:S02]  /*1840*/  UIMAD UR9, UR21, UR9, UR4 ;  /* 0x00000009150972a4 */ /* 0x000fc4000f8e0204 */
[----:B------:R-:W-:Y:S02]  /*1850*/  @!UP0 UIADD3 UR8, UPT, UPT, UR8, -UR7, URZ ;  /* 0x8000000708088290 */ /* 0x000fe4000fffe0ff */
[----:B------:R-:W-:Y:S02]  /*1860*/  @!UP0 UIMAD UR6, UR9, UR6, UR7 ;  /* 0x00000006090682a4 */ /* 0x000fe4000f8e0207 */
[----:B------:R-:W-:Y:S02]  /*1870*/  @!UP0 UIMAD UR4, UR8, UR21, UR5 ;  /* 0x00000015080482a4 */ /* 0x000fe4000f8e0205 */
[----:B------:R-:W-:Y:S02]  /*1880*/  UIMAD UR20, UR28, UR11, UR20 ;  /* 0x0000000b1c1472a4 */ /* 0x000fe4000f8e0214 */
[----:B------:R-:W-:Y:S01]  /*1890*/  UIMAD UR24, UR4, UR14, UR24 ;  /* 0x0000000e041872a4 */ /* 0x000fe2000f8e0218 */
[----:B------:R-:W-:Y:S02]  /*18a0*/  @!UP0 UMOV UR5, UR6 ;  /* 0x0000000600058c82 */ /* 0x000fe40008000000 */
[----:B------:R-:W-:-:S12]  /*18b0*/  UIMAD UR20, UR5, UR28, UR20 ;  /* 0x0000001c051472a4 */ /* 0x000fd8000f8e0214 */
.L_x_19:
[----:B------:R-:W-:Y:S02]  /*18c0*/  UISETP.NE.AND UP1, UPT, UR29, 0x1, UPT ;  /* 0x000000011d00788c */ /* 0x000fe4000bf25270 */
[----:B------:R-:W-:Y:S02]  /*18d0*/  ULOP3.LUT UR21, UR26, 0xffff, URZ, 0xc0, !UPT ;  /* 0x0000ffff1a157892 */ /* 0x000fe4000f8ec0ff */
[----:B------:R-:W-:Y:S02]  /*18e0*/  UISETP.NE.AND UP0, UPT, UR25, 0x2, UPT ;  /* 0x000000021900788c */ /* 0x000fe4000bf05270 */
[----:B------:R-:W-:Y:S02]  /*18f0*/  ULOP3.LUT UR22, UR27, 0x400, URZ, 0xc0, !UPT ;  /* 0x000004001b167892 */ /* 0x000fe4000f8ec0ff */
[----:B------:R-:W-:Y:S02]  /*1900*/  ULOP3.LUT UR44, UR44, 0x40, URZ, 0xc0, !UPT ;  /* 0x000000402c2c7892 */ /* 0x000fe4000f8ec0ff */
[----:B------:R-:W-:Y:S01]  /*1910*/  USHF.L.U32 UR21, UR30, UR21, URZ ;  /* 0x000000151e157299 */ /* 0x000fe200080006ff */
[----:B------:R-:W-:Y:S11]  /*1920*/  BRA.U UP1, `(.L_x_20) ;  /* 0x0000000101447547 */ /* 0x000ff6000b800000 */
[----:B------:R-:W1:Y:S01]  /*1930*/  LDCU.128 UR8, c[0x0][0xb10] ;  /* 0x00016200ff0877ac */ /* 0x000e620008000c00 */
[----:B------:R-:W2:Y:S01]  /*1940*/  LDCU UR12, c[0x0][0xb0c] ;  /* 0x00016180ff0c77ac */ /* 0x000ea20008000800 */
[----:B------:R-:W3:Y:S01]  /*1950*/  LDCU UR13, c[0x0][0xb20] ;  /* 0x00016400ff0d77ac */ /* 0x000ee20008000800 */
[----:B-1----:R-:W-:Y:S02]  /*1960*/  UIMAD.WIDE.U32 UR6, UR20, UR8, URZ ;  /* 0x00000008140672a5 */ /* 0x002fe4000f8e00ff */
[----:B------:R-:W-:Y:S02]  /*1970*/  UIMAD.WIDE.U32 UR4, UR24, UR11, URZ ;  /* 0x0000000b180472a5 */ /* 0x000fe4000f8e00ff */
[----:B--2---:R-:W-:Y:S02]  /*1980*/  UISETP.NE.AND UP2, UPT, UR12, 0x1, UPT ;  /* 0x000000010c00788c */ /* 0x004fe4000bf45270 */
[----:B------:R-:W-:Y:S01]  /*1990*/  UISETP.NE.AND UP1, UPT, UR10, 0x1, UPT ;  /* 0x000000010a00788c */ /* 0x000fe2000bf25270 */
[----:B------:R-:W-:-:S02]  /*19a0*/  UMOV UR6, UR7 ;  /* 0x0000000700067c82 */ /* 0x000fc40008000000 */
[----:B------:R-:W-:Y:S01]  /*19b0*/  UMOV UR4, UR5 ;  /* 0x0000000500047c82 */ /* 0x000fe20008000000 */
[----:B------:R-:W-:Y:S02]  /*19c0*/  USHF.R.U32.HI UR6, URZ, UR9, UR6 ;  /* 0x00000009ff067299 */ /* 0x000fe40008011606 */
[----:B---3--:R-:W-:Y:S02]  /*19d0*/  USHF.R.U32.HI UR4, URZ, UR13, UR4 ;  /* 0x0000000dff047299 */ /* 0x008fe40008011604 */
[----:B------:R-:W-:Y:S02]  /*19e0*/  USEL UR5, UR20, UR6, !UP2 ;  /* 0x0000000614057287 */ /* 0x000fe4000d000000 */
[----:B------:R-:W-:-:S04]  /*19f0*/  USEL UR4, UR24, UR4, !UP1 ;  /* 0x0000000418047287 */ /* 0x000fc8000c800000 */
[----:B------:R-:W-:Y:S02]  /*1a00*/  UIADD3 UR6, UPT, UPT, UR5, -UR4, URZ ;  /* 0x8000000405067290 */ /* 0x000fe4000fffe0ff */
[----:B------:R-:W-:Y:S02]  /*1a10*/  UIADD3 UR4, UPT, UPT, -UR5, UR4, URZ ;  /* 0x0000000405047290 */ /* 0x000fe4000fffe1ff */
[----:B------:R-:W-:Y:S02]  /*1a20*/  UIMAD UR24, UR6, UR10, UR24 ;  /* 0x0000000a061872a4 */ /* 0x000fe4000f8e0218 */
[----:B------:R-:W-:-:S12]  /*1a30*/  UIMAD UR20, UR4, UR12, UR20 ;  /* 0x0000000c041472a4 */ /* 0x000fd8000f8e0214 */
.L_x_20:
[----:B------:R-:W-:Y:S05]  /*1a40*/  BRA.U !UP5, `(.L_x_21) ;  /* 0x000000010d0c7547 */ /* 0x000fea000b800000 */
[----:B------:R-:W-:Y:S01]  /*1a50*/  UCGABAR_WAIT ;  /* 0x0000000000007dc7 */ /* 0x000fe20008000000 */
[----:B------:R-:W-:Y:S01]  /*1a60*/  CCTL.IVALL ;  /* 0x00000000ff00798f */ /* 0x000fe20002000000 */
[----:B------:R-:W-:Y:S05]  /*1a70*/  BRA `(.L_x_22) ;  /* 0x0000000000047947 */ /* 0x000fea0003800000 */
.L_x_21:
[----:B------:R-:W-:Y:S06]  /*1a80*/  BAR.SYNC.DEFER_BLOCKING 0x0 ;  /* 0x0000000000007b1d */ /* 0x000fec0000010000 */
.L_x_22:
[----:B------:R-:W-:Y:S05]  /*1a90*/  BRA.U UP0, `(.L_x_23) ;  /* 0x0000001d00f47547 */ /* 0x000fea000b800000 */
[----:B------:R-:W1:Y:S01]  /*1aa0*/  LDCU UR6, c[0x0][0x38c] ;  /* 0x00007180ff0677ac */ /* 0x000e620008000800 */
[----:B------:R-:W-:Y:S01]  /*1ab0*/  PLOP3.LUT P1, PT, PT, PT, UP3, 0x80, 0x8 ;  /* 0x000000000008781c */ /* 0x000fe20003f2f038 */
[----:B------:R-:W-:Y:S01]  /*1ac0*/  IMAD.MOV.U32 R12, RZ, RZ, 0x1 ;  /* 0x00000001ff0c7424 */ /* 0x000fe200078e00ff */
[----:B------:R-:W-:Y:S02]  /*1ad0*/  ISETP.NE.AND P2, PT, R0, RZ, P3 ;  /* 0x000000ff0000720c */ /* 0x000fe40001f45270 */
[----:B------:R-:W-:Y:S02]  /*1ae0*/  CS2R R10, SRZ ;  /* 0x00000000000a7805 */ /* 0x000fe4000001ff00 */
[----:B------:R-:W-:Y:S01]  /*1af0*/  PLOP3.LUT P1, PT, P1, PT, PT, 0x8, 0x80 ;  /* 0x000000000080781c */ /* 0x000fe20000f2e170 */
[----:B------:R-:W-:Y:S01]  /*1b00*/  IMAD.MOV.U32 R9, RZ, RZ, RZ ;  /* 0x000000ffff097224 */ /* 0x000fe200078e00ff */
[----:B------:R-:W2:Y:S01]  /*1b10*/  LDCU UR38, c[0x0][0x370] ;  /* 0x00006e00ff2677ac */ /* 0x000ea20008000800 */
[----:B------:R-:W-:Y:S01]  /*1b20*/  IMAD.MOV.U32 R8, RZ, RZ, 0x1 ;  /* 0x00000001ff087424 */ /* 0x000fe200078e00ff */
[----:B------:R-:W3:Y:S01]  /*1b30*/  LDCU.64 UR26, c[0x0][0x348] ;  /* 0x00006900ff1a77ac */ /* 0x000ee20008000a00 */
[----:B------:R-:W-:Y:S01]  /*1b40*/  ULEA.HI UR42, UR22, UR44, URZ, 0x1b ;  /* 0x0000002c162a7291 */ /* 0x000fe2000f8fd8ff */
[----:B------:R-:W4:Y:S01]  /*1b50*/  LDCU UR37, c[0x0][0x374] ;  /* 0x00006e80ff2577ac */ /* 0x000f220008000800 */
[----:B-1----:R-:W-:-:S02]  /*1b60*/  UIADD3 UR5, UPT, UPT, UR6, 0x1f, URZ ;  /* 0x0000001f06057890 */ /* 0x002fc4000fffe0ff */
[----:B------:R-:W-:Y:S02]  /*1b70*/  UIADD3 UR48, UPT, UPT, UR6, 0x3e, URZ ;  /* 0x0000003e06307890 */ /* 0x000fe4000fffe0ff */
[----:B------:R-:W-:Y:S01]  /*1b80*/  USHF.R.S32.HI UR4, URZ, 0x1f, UR5 ;  /* 0x0000001fff047899 */ /* 0x000fe20008011405 */
[----:B------:R-:W-:-:S03]  /*1b90*/  UMOV UR7, URZ ;  /* 0x000000ff00077c82 */ /* 0x000fc60008000000 */
[----:B------:R-:W-:Y:S02]  /*1ba0*/  ULEA.HI UR4, UR4, UR5, URZ, 0x5 ;  /* 0x0000000504047291 */ /* 0x000fe4000f8f28ff */
[----:B------:R-:W-:Y:S02]  /*1bb0*/  UIADD3 UR5, UPT, UPT, UR6, -0x1, URZ ;  /* 0xffffffff06057890 */ /* 0x000fe4000fffe0ff */
[----:B------:R-:W-:Y:S02]  /*1bc0*/  USHF.R.S32.HI UR40, URZ, 0x5, UR4 ;  /* 0x00000005ff287899 */ /* 0x000fe40008011404 */
[----:B------:R-:W-:Y:S02]  /*1bd0*/  UISETP.GE.U32.AND UP1, UPT, UR5, -0x3f, UPT ;  /* 0xffffffc10500788c */ /* 0x000fe4000bf26070 */
[----:B------:R-:W-:-:S04]  /*1be0*/  UISETP.LT.U32.AND UP0, UPT, UR40, 0x1a, UPT ;  /* 0x0000001a2800788c */ /* 0x000fc8000bf01070 */
[----:B------:R-:W-:Y:S02]  /*1bf0*/  USEL UR39, UR40, 0x1a, UP0 ;  /* 0x0000001a28277887 */ /* 0x000fe40008000000 */
[----:B------:R-:W-:Y:S02]  /*1c00*/  UISETP.NE.AND UP0, UPT, UR25, URZ, UPT ;  /* 0x000000ff1900728c */ /* 0x000fe4000bf05270 */
[----:B------:R-:W-:Y:S02]  /*1c10*/  UIADD3 UR4, UPT, UPT, UR39, -0x1, URZ ;  /* 0xffffffff27047890 */ /* 0x000fe4000fffe0ff */
[----:B------:R-:W-:Y:S02]  /*1c20*/  @UP1 UIADD3 UR4, UPT, UPT, UR39, URZ, URZ ;  /* 0x000000ff27041290 */ /* 0x000fe4000fffe0ff */
[----:B------:R-:W-:Y:S02]  /*1c30*/  USEL UR23, UR46, 0x2, UP0 ;  /* 0x000000022e177887 */ /* 0x000fe40008000000 */
[----:B------:R-:W-:-:S02]  /*1c40*/  UIADD3 UR43, UPT, UPT, UR40, -UR39, URZ ;  /* 0x80000027282b7290 */ /* 0x000fc4000fffe0ff */
[----:B------:R-:W-:Y:S02]  /*1c50*/  UIADD3 UR25, UPT, UPT, UR4, 0x1, URZ ;  /* 0x0000000104197890 */ /* 0x000fe4000fffe0ff */
[----:B--234-:R-:W-:-:S12]  /*1c60*/  UIADD3 UR41, UPT, UPT, -UR4, URZ, URZ ;  /* 0x000000ff04297290 */ /* 0x01cfd8000fffe1ff */
.L_x_43:
[----:B------:R-:W-:Y:S01]  /*1c70*/  UISETP.NE.AND UP0, UPT, UR47, URZ, UPT ;  /* 0x000000ff2f00728c */ /* 0x000fe2000bf05270 */
[----:B------:R-:W1:Y:S08]  /*1c80*/  S2UR UR47, SR_CgaCtaId ;  /* 0x00000000002f79c3 */ /* 0x000e700000008800 */
[----:B------:R-:W-:Y:S05]  /*1c90*/  BRA.U UP0, `(.L_x_24) ;  /* 0x0000000100347547 */ /* 0x000fea000b800000 */
[----:B------:R-:W2:Y:S01]  /*1ca0*/  S2R R0, SR_CgaCtaId ;  /* 0x0000000000007919 */ /* 0x000ea20000008800 */
[----:B------:R-:W-:-:S04]  /*1cb0*/  MOV R2, 0x400 ;  /* 0x0000040000027802 */ /* 0x000fc80000000f00 */
[----:B--2---:R-:W-:Y:S02]  /*1cc0*/  LEA R0, R0, R2, 0x18 ;  /* 0x0000000200007211 */ /* 0x004fe400078ec0ff */
[----:B------:R-:W-:-:S03]  /*1cd0*/  SHF.L.U32 R2, R8, 0x1f, RZ ;  /* 0x0000001f08027819 */ /* 0x000fc600000006ff */
[----:B------:R-:W-:-:S04]  /*1ce0*/  IMAD R0, R9, 0x8, R0 ;  /* 0x0000000809007824 */ /* 0x000fc800078e0200 */
[----:B------:R-:W2:Y:S02]  /*1cf0*/  SYNCS.PHASECHK.TRANS64.TRYWAIT P0, [R0+URZ+0x260], R2 ;  /* 0x00026002000075a7 */ /* 0x000ea400080011ff */
[----:B--2---:R-:W-:Y:S05]  /*1d00*/  @!P0 BRA `(.L_x_25) ;  /* 0x0000007c00d08947 */ /* 0x004fea0003800000 */
.L_x_172:
[----:B------:R-:W-:Y:S01]  /*1d10*/  VIADD R9, R9, 0x1 ;  /* 0x0000000109097836 */ /* 0x000fe20000000000 */
[----:B------:R2:W-:Y:S04]  /*1d20*/  SYNCS.ARRIVE.TRANS64.A1T0 RZ, [R0+URZ+0x250], RZ ;  /* 0x000250ff00ff79a7 */ /* 0x0005e800081000ff */
[----:B------:R-:W-:-:S04]  /*1d30*/  ISETP.NE.AND P0, PT, R9, 0x2, PT ;  /* 0x000000020900780c */ /* 0x000fc80003f05270 */
[----:B------:R-:W-:Y:S02]  /*1d40*/  SEL R9, R9, RZ, P0 ;  /* 0x000000ff09097207 */ /* 0x000fe40000000000 */
[----:B--2---:R-:W-:-:S04]  /*1d50*/  SEL R0, RZ, 0x1, P0 ;  /* 0x00000001ff007807 */ /* 0x004fc80000000000 */
[----:B------:R-:W-:-:S07]  /*1d60*/  LOP3.LUT R8, R8, R0, RZ, 0x3c, !PT ;  /* 0x0000000008087212 */ /* 0x000fce00078e3cff */
.L_x_24:
[----:B------:R-:W-:Y:S01]  /*1d70*/  UMOV UR6, 0x400 ;  /* 0x0000040000067882 */ /* 0x000fe20000000000 */
[----:B------:R-:W-:Y:S01]  /*1d80*/  SHF.L.U32 R0, R12, 0x1f, RZ ;  /* 0x0000001f0c007819 */ /* 0x000fe200000006ff */
[----:B-1----:R-:W-:Y:S02]  /*1d90*/  ULEA UR6, UR47, UR6, 0x18 ;  /* 0x000000062f067291 */ /* 0x002fe4000f8ec0ff */
[----:B------:R-:W-:Y:S02]  /*1da0*/  UISETP.GE.U32.AND UP0, UPT, UR48, 0x3f, UPT ;  /* 0x0000003f3000788c */ /* 0x000fe4000bf06070 */
[----:B------:R-:W-:Y:S02]  /*1db0*/  ULEA UR4, UR7, UR6, 0x3 ;  /* 0x0000000607047291 */ /* 0x000fe4000f8e18ff */
[----:B------:R-:W-:Y:S01]  /*1dc0*/  ULEA UR11, UR24, UR44, 0x7 ;  /* 0x0000002c180b7291 */ /* 0x000fe2000f8e38ff */
[----:B------:R-:W-:-:S06]  /*1dd0*/  UMOV UR13, URZ ;  /* 0x000000ff000d7c82 */ /* 0x000fcc0008000000 */
[----:B------:R1:W2:Y:S01]  /*1de0*/  SYNCS.PHASECHK.TRANS64.TRYWAIT P0, [UR4+0xd0], R0 ;  /* 0x0000d000ff0075a7 */ /* 0x0002a20008001104 */
[----:B------:R-:W-:-:S04]  /*1df0*/  ULEA.HI UR4, UR20, UR20, URZ, 0x1 ;  /* 0x0000001414047291 */ /* 0x000fc8000f8f08ff */
[----:B------:R-:W-:-:S04]  /*1e00*/  USHF.L.U32 UR4, UR4, 0x6, URZ ;  /* 0x0000000604047899 */ /* 0x000fc800080006ff */
[----:B------:R-:W-:-:S04]  /*1e10*/  ULOP3.LUT UR35, UR4, 0xffffff80, URZ, 0xc0, !UPT ;  /* 0xffffff8004237892 */ /* 0x000fc8000f8ec0ff */
[----:B------:R-:W-:Y:S01]  /*1e20*/  UIADD3 UR35, UPT, UPT, UR42, UR35, URZ ;  /* 0x000000232a237290 */ /* 0x000fe2000fffe0ff */
[----:B------:R-:W-:Y:S11]  /*1e30*/  BRA.U !UP0, `(.L_x_26) ;  /* 0x0000000108c47547 */ /* 0x000ff6000b800000 */
[----:B------:R-:W-:Y:S01]  /*1e40*/  UMOV UR16, UR41 ;  /* 0x0000002900107c82 */ /* 0x000fe20008000000 */
[----:B------:R-:W-:Y:S01]  /*1e50*/  UMOV UR4, UR7 ;  /* 0x0000000700047c82 */ /* 0x000fe20008000000 */
[----:B------:R-:W-:-:S05]  /*1e60*/  UMOV UR34, URZ ;  /* 0x000000ff00227c82 */ /* 0x000fca0008000000 */
.L_x_32:
[----:B------:R-:W-:Y:S01]  /*1e70*/  ULEA UR33, UR4, UR6, 0x3 ;  /* 0x0000000604217291 */ /* 0x000fe2000f8e18ff */
[----:B------:R-:W-:Y:S01]  /*1e80*/  @P3 MOV R2, 0x4000 ;  /* 0x0000400000023802 */ /* 0x000fe20000000f00 */
[----:B--234-:R-:W-:Y:S10]  /*1e90*/  @P0 BRA `(.L_x_27) ;  /* 0x00000000000c0947 */ /* 0x01cff40003800000 */
[----:B------:R-:W-:-:S04]  /*1ea0*/  SHF.L.U32 R3, R12, 0x1f, RZ ;  /* 0x0000001f0c037819 */ /* 0x000fc800000006ff */
[----:B------:R-:W2:Y:S02]  /*1eb0*/  SYNCS.PHASECHK.TRANS64.TRYWAIT P0, [UR33+0xd0], R3 ;  /* 0x0000d003ff0075a7 */ /* 0x000ea40008001121 */
[----:B--2---:R-:W-:Y:S05]  /*1ec0*/  @!P0 BRA `(.L_x_28) ;  /* 0x0000007c00748947 */ /* 0x004fea0003800000 */
.L_x_27:
[----:B------:R2:W-:Y:S01]  /*1ed0*/  @P3 SYNCS.ARRIVE.TRANS64 RZ, [UR33], R2 ;  /* 0x00000002ffff39a7 */ /* 0x0005e20008000021 */
[----:B------:R-:W-:Y:S02]  /*1ee0*/  ULOP3.LUT UR5, UR23, 0x2, URZ, 0xfc, !UPT ;  /* 0x0000000217057892 */ /* 0x000fe4000f8efcff */
[----:B------:R-:W-:Y:S02]  /*1ef0*/  UIADD3 UR16, UPT, UPT, UR16, 0x1, URZ ;  /* 0x0000000110107890 */ /* 0x000fe4000fffe0ff */
[----:B------:R-:W-:Y:S02]  /*1f00*/  UISETP.NE.AND UP0, UPT, UR5, 0x2, UPT ;  /* 0x000000020500788c */ /* 0x000fe4000bf05270 */
[----:B------:R-:W-:-:S07]  /*1f10*/  UISETP.NE.AND UP2, UPT, UR16, 0x1, UPT ;  /* 0x000000011000788c */ /* 0x000fce000bf45270 */
[----:B------:R-:W-:Y:S05]  /*1f20*/  BRA.U UP0, `(.L_x_29) ;  /* 0x0000000100047547 */ /* 0x000fea000b800000 */
[----:B------:R-:W-:Y:S05]  /*1f30*/  BPT.TRAP 0x1 ;  /* 0x000000040000795c */ /* 0x000fea0000300000 */
.L_x_29:
[----:B------:R-:W-:Y:S04]  /*1f40*/  BSSY.RECONVERGENT B0, `(.L_x_30) ;  /* 0x0000003000007945 */ /* 0x000fe80003800200 */
[----:B------:R-:W-:Y:S05]  /*1f50*/  @!P2 BRA `(.L_x_31) ;  /* 0x000000000004a947 */ /* 0x000fea0003800000 */
[----:B------:R-:W-:Y:S05]  /*1f60*/  BPT.TRAP 0x1 ;  /* 0x000000040000795c */ /* 0x000fea0000300000 */
.L_x_31:
[----:B------:R-:W-:Y:S05]  /*1f70*/  BSYNC.RECONVERGENT B0 ;  /* 0x0000000000007941 */ /* 0x000fea0003800200 */
.L_x_30:
[----:B------:R-:W-:Y:S02]  /*1f80*/  UIADD3 UR5, UPT, UPT, UR4, 0x1, URZ ;  /* 0x0000000104057890 */ /* 0x000fe4000fffe0ff */
[----:B------:R-:W-:Y:S02]  /*1f90*/  UIADD3 UR14, UP1, UPT, UR26, 0x80, URZ ;  /* 0x000000801a0e7890 */ /* 0x000fe4000ff3e0ff */
[----:B------:R-:W-:Y:S02]  /*1fa0*/  UISETP.NE.AND UP0, UPT, UR5, 0x1a, UPT ;  /* 0x0000001a0500788c */ /* 0x000fe4000bf05270 */
[----:B------:R-:W-:Y:S02]  /*1fb0*/  ULOP3.LUT UR33, UR33, 0xfefffff8, URZ, 0xc0, !UPT ;  /* 0xfefffff821217892 */ /* 0x000fe4000f8ec0ff */
[----:B------:R-:W-:Y:S02]  /*1fc0*/  USEL UR8, URZ, 0x1, UP0 ;  /* 0x00000001ff087887 */ /* 0x000fe40008000000 */
[----:B------:R-:W-:-:S02]  /*1fd0*/  USEL UR7, UR5, URZ, UP0 ;  /* 0x000000ff05077287 */ /* 0x000fc40008000000 */
[----:B------:R-:W-:Y:S02]  /*1fe0*/  UIADD3.X UR15, UPT, UPT, URZ, UR27, URZ, UP1, !UPT ;  /* 0x0000001bff0f7290 */ /* 0x000fe40008ffe4ff */
[----:B------:R-:W-:Y:S01]  /*1ff0*/  ULEA UR5, UR7, UR6, 0x3 ;  /* 0x0000000607057291 */ /* 0x000fe2000f8e18ff */
[----:B------:R-:W-:Y:S01]  /*2000*/  LOP3.LUT R12, R12, UR8, RZ, 0x3c, !PT ;  /* 0x000000080c0c7c12 */ /* 0x000fe2000f8e3cff */
[----:B------:R-:W-:Y:S02]  /*2010*/  USHF.L.U32 UR8, UR4, 0xc, URZ ;  /* 0x0000000c04087899 */ /* 0x000fe400080006ff */
[----:B------:R-:W-:Y:S01]  /*2020*/  UIADD3 UR4, UP0, UPT, UR26, 0x180, URZ ;  /* 0x000001801a047890 */ /* 0x000fe2000ff1e0ff */
[----:B-1----:R-:W-:Y:S01]  /*2030*/  SHF.L.U32 R0, R12, 0x1f, RZ ;  /* 0x0000001f0c007819 */ /* 0x002fe200000006ff */
[----:B------:R-:W-:Y:S02]  /*2040*/  ULEA UR32, UR22, UR8, 0x1 ;  /* 0x0000000816207291 */ /* 0x000fe4000f8e08ff */
[----:B------:R-:W-:Y:S01]  /*2050*/  UPRMT UR13, URZ, 0x5410, UR21 ;  /* 0x00005410ff0d7896 */ /* 0x000fe20008000015 */
[----:B------:R3:W4:Y:S01]  /*2060*/  SYNCS.PHASECHK.TRANS64.TRYWAIT P0, [UR5+0xd0], R0 ;  /* 0x0000d000ff0075a7 */ /* 0x0007220008001105 */
[----:B------:R-:W-:-:S02]  /*2070*/  UIADD3 UR32, UPT, UPT, UR6, 0x4400, UR32 ;  /* 0x0000440006207890 */ /* 0x000fc4000fffe020 */
[----:B------:R-:W-:Y:S02]  /*2080*/  UIADD3 UR8, UPT, UPT, UR6, 0x1e400, UR8 ;  /* 0x0001e40006087890 */ /* 0x000fe4000fffe008 */
[----:B------:R-:W-:Y:S01]  /*2090*/  UIADD3.X UR5, UPT, UPT, URZ, UR27, URZ, UP0, !UPT ;  /* 0x0000001bff057290 */ /* 0x000fe200087fe4ff */
[----:B------:R-:W-:Y:S01]  /*20a0*/  UMOV UR18, 0x0 ;  /* 0x0000000000127882 */ /* 0x000fe20000000000 */
[----:B------:R-:W-:Y:S01]  /*20b0*/  UMOV UR19, 0x10000000 ;  /* 0x1000000000137882 */ /* 0x000fe20000000000 */
[----:B------:R-:W-:Y:S01]  /*20c0*/  UMOV UR10, UR34 ;  /* 0x00000022000a7c82 */ /* 0x000fe20008000000 */
[----:B------:R-:W-:Y:S01]  /*20d0*/  UMOV UR12, UR36 ;  /* 0x00000024000c7c82 */ /* 0x000fe20008000000 */
[----:B------:R-:W-:Y:S01]  /*20e0*/  UMOV UR9, UR33 ;  /* 0x0000002100097c82 */ /* 0x000fe20008000000 */
[----:B------:R1:W-:Y:S03]  /*20f0*/  UTMALDG.3D.MULTICAST.2CTA [UR32], [UR14], UR13, desc[UR18] ;  /* 0x000012200e0073b4 */ /* 0x0003e6000821180d */
[----:B------:R2:W-:Y:S01]  /*2100*/  UTMALDG.3D.2CTA [UR8], [UR4], desc[UR18] ;  /* 0x00001208040075b4 */ /* 0x0005e20008211000 */
[----:B-1----:R-:W-:Y:S01]  /*2110*/  UIADD3 UR34, UPT, UPT, UR34, 0x20, URZ ;  /* 0x0000002022227890 */ /* 0x002fe2000fffe0ff */
[----:B------:R-:W-:Y:S01]  /*2120*/  UMOV UR13, UR25 ;  /* 0x00000019000d7c82 */ /* 0x000fe20008000000 */
[----:B--2---:R-:W-:Y:S01]  /*2130*/  UMOV UR4, UR7 ;  /* 0x0000000700047c82 */ /* 0x004fe20008000000 */
[----:B------:R-:W-:Y:S09]  /*2140*/  BRA.U UP2, `(.L_x_32) ;  /* 0xfffffffd02487547 */ /* 0x000ff2000b83ffff */
.L_x_26:
[----:B------:R-:W-:Y:S01]  /*2150*/  ULEA UR4, UR7, UR6, 0x3 ;  /* 0x0000000607047291 */ /* 0x000fe2000f8e18ff */
[----:B-1-3--:R-:W-:Y:S01]  /*2160*/  SHF.L.U32 R0, R12, 0x1f, RZ ;  /* 0x0000001f0c007819 */ /* 0x00afe200000006ff */
[----:B------:R-:W-:Y:S01]  /*2170*/  @!P1 SYNCS.ARRIVE.TRANS64.A1T0 RZ, [UR6+0x1e8], RZ ;  /* 0x0001e8ffffff99a7 */ /* 0x000fe20008100006 */
[----:B------:R-:W-:-:S06]  /*2180*/  UISETP.GT.AND UP0, UPT, UR40, UR39, UPT ;  /* 0x000000272800728c */ /* 0x000fcc000bf04270 */
[----:B--2-4-:R1:W2:Y:S03]  /*2190*/  SYNCS.PHASECHK.TRANS64.TRYWAIT P0, [UR4+0xd0], R0 ;  /* 0x0000d000ff0075a7 */ /* 0x0142a60008001104 */
[----:B------:R-:W-:Y:S05]  /*21a0*/  BRA.U !UP0, `(.L_x_33) ;  /* 0x0000000108c47547 */ /* 0x000fea000b800000 */
[----:B------:R-:W-:Y:S01]  /*21b0*/  UIADD3 UR24, UPT, UPT, UR43, UR13, URZ ;  /* 0x0000000d2b187290 */ /* 0x000fe2000fffe0ff */
[----:B------:R-:W-:-:S11]  /*21c0*/  UMOV UR4, UR7 ;  /* 0x0000000700047c82 */ /* 0x000fd60008000000 */
.L_x_39:
[----:B------:R-:W-:Y:S01]  /*21d0*/  ULEA UR17, UR4, UR6, 0x3 ;  /* 0x0000000604117291 */ /* 0x000fe2000f8e18ff */
[----:B--2---:R-:W-:Y:S01]  /*21e0*/  @P3 MOV R2, 0x4000 ;  /* 0x0000400000023802 */ /* 0x004fe20000000f00 */
[----:B--2-4-:R-:W-:Y:S10]  /*21f0*/  @P0 BRA `(.L_x_34) ;  /* 0x00000000000c0947 */ /* 0x014ff40003800000 */
[----:B------:R-:W-:-:S04]  /*2200*/  SHF.L.U32 R3, R12, 0x1f, RZ ;  /* 0x0000001f0c037819 */ /* 0x000fc800000006ff */
[----:B------:R-:W2:Y:S02]  /*2210*/  SYNCS.PHASECHK.TRANS64.TRYWAIT P0, [UR17+0xd0], R3 ;  /* 0x0000d003ff0075a7 */ /* 0x000ea40008001111 */
[----:B--2---:R-:W-:Y:S05]  /*2220*/  @!P0 BRA `(.L_x_35) ;  /* 0x0000007800b48947 */ /* 0x004fea0003800000 */
.L_x_34:
[----:B------:R2:W-:Y:S01]  /*2230*/  @P3 SYNCS.ARRIVE.TRANS64 RZ, [UR17], R2 ;  /* 0x00000002ffff39a7 */ /* 0x0005e20008000011 */
[----:B------:R-:W-:-:S04]  /*2240*/  ULOP3.LUT UR5, UR23, 0x2, URZ, 0xfc, !UPT ;  /* 0x0000000217057892 */ /* 0x000fc8000f8efcff */
[----:B------:R-:W-:-:S09]  /*2250*/  UISETP.NE.AND UP0, UPT, UR5, 0x2, UPT ;  /* 0x000000020500788c */ /* 0x000fd2000bf05270 */
[----:B------:R-:W-:Y:S05]  /*2260*/  BRA.U UP0, `(.L_x_36) ;  /* 0x0000000100047547 */ /* 0x000fea000b800000 */
[----:B------:R-:W-:Y:S05]  /*2270*/  BPT.TRAP 0x1 ;  /* 0x000000040000795c */ /* 0x000fea0000300000 */
.L_x_36:
[----:B------:R-:W-:Y:S04]  /*2280*/  BSSY.RECONVERGENT B0, `(.L_x_37) ;  /* 0x0000003000007945 */ /* 0x000fe80003800200 */
[----:B------:R-:W-:Y:S05]  /*2290*/  @!P2 BRA `(.L_x_38) ;  /* 0x000000000004a947 */ /* 0x000fea0003800000 */
[----:B------:R-:W-:Y:S05]  /*22a0*/  BPT.TRAP 0x1 ;  /* 0x000000040000795c */ /* 0x000fea0000300000 */
.L_x_38:
[----:B------:R-:W-:Y:S05]  /*22b0*/  BSYNC.RECONVERGENT B0 ;  /* 0x0000000000007941 */ /* 0x000fea0003800200 */
.L_x_37:
[----:B------:R-:W-:Y:S02]  /*22c0*/  UIADD3 UR5, UPT, UPT, UR4, 0x1, URZ ;  /* 0x0000000104057890 */ /* 0x000fe4000fffe0ff */
[----:B------:R-:W-:Y:S02]  /*22d0*/  USHF.L.U32 UR18, UR13, 0x5, URZ ;  /* 0x000000050d127899 */ /* 0x000fe400080006ff */
[----:B------:R-:W-:Y:S02]  /*22e0*/  UISETP.NE.AND UP0, UPT, UR5, 0x1a, UPT ;  /* 0x0000001a0500788c */ /* 0x000fe4000bf05270 */
[----:B------:R-:W-:Y:S02]  /*22f0*/  ULOP3.LUT UR17, UR17, 0xfefffff8, URZ, 0xc0, !UPT ;  /* 0xfefffff811117892 */ /* 0x000fe4000f8ec0ff */
[----:B------:R-:W-:Y:S02]  /*2300*/  USEL UR8, URZ, 0x1, UP0 ;  /* 0x00000001ff087887 */ /* 0x000fe40008000000 */
[----:B------:R-:W-:-:S02]  /*2310*/  USEL UR7, UR5, URZ, UP0 ;  /* 0x000000ff05077287 */ /* 0x000fc40008000000 */
[----:B------:R-:W-:Y:S02]  /*2320*/  UIADD3 UR14, UP0, UPT, UR26, 0x180, URZ ;  /* 0x000001801a0e7890 */ /* 0x000fe4000ff1e0ff */
        /* <DEDUP_REMOVED lines=9> */
[----:B------:R-:W-:Y:S02]  /*23c0*/  UIADD3.X UR5, UPT, UPT, URZ, UR27, URZ, UP1, !UPT ;  /* 0x0000001bff057290 */ /* 0x000fe40008ffe4ff */
[----:B------:R-:W-:Y:S02]  /*23d0*/  UIADD3 UR8, UPT, UPT, UR6, 0x1e400, UR8 ;  /* 0x0001e40006087890 */ /* 0x000fe4000fffe008 */
[----:B------:R-:W-:Y:S01]  /*23e0*/  UIADD3.X UR15, UPT, UPT, URZ, UR27, URZ, UP0, !UPT ;  /* 0x0000001bff0f7290 */ /* 0x000fe200087fe4ff */
[----:B------:R-:W-:Y:S01]  /*23f0*/  UMOV UR28, 0x0 ;  /* 0x00000000001c7882 */ /* 0x000fe20000000000 */
[----:B------:R-:W-:Y:S01]  /*2400*/  UMOV UR29, 0x10000000 ;  /* 0x10000000001d7882 */ /* 0x000fe20000000000 */
[----:B------:R-:W-:Y:S01]  /*2410*/  UMOV UR19, UR35 ;  /* 0x0000002300137c82 */ /* 0x000fe20008000000 */
[----:B------:R-:W-:Y:S01]  /*2420*/  UMOV UR20, UR36 ;  /* 0x0000002400147c82 */ /* 0x000fe20008000000 */
[----:B------:R-:W-:Y:S01]  /*2430*/  UMOV UR12, UR36 ;  /* 0x00000024000c7c82 */ /* 0x000fe20008000000 */
[----:B------:R1:W-:Y:S01]  /*2440*/  UTMALDG.3D.MULTICAST.2CTA [UR16], [UR4], UR10, desc[UR28] ;  /* 0x00001c10040073b4 */ /* 0x0003e2000821180a */
[----:B------:R-:W-:Y:S01]  /*2450*/  UMOV UR9, UR17 ;  /* 0x0000001100097c82 */ /* 0x000fe20008000000 */
[----:B------:R-:W-:-:S04]  /*2460*/  UIADD3 UR13, UPT, UPT, UR13, 0x1, URZ ;  /* 0x000000010d0d7890 */ /* 0x000fc8000fffe0ff */
[----:B------:R-:W-:Y:S01]  /*2470*/  UISETP.NE.AND UP0, UPT, UR13, UR24, UPT ;  /* 0x000000180d00728c */ /* 0x000fe2000bf05270 */
[----:B-1----:R-:W-:Y:S01]  /*2480*/  UMOV UR10, UR18 ;  /* 0x00000012000a7c82 */ /* 0x002fe20008000000 */
[----:B------:R-:W-:Y:S01]  /*2490*/  UMOV UR4, UR7 ;  /* 0x0000000700047c82 */ /* 0x000fe20008000000 */
[----:B------:R3:W-:Y:S06]  /*24a0*/  UTMALDG.3D.2CTA [UR8], [UR14], desc[UR28] ;  /* 0x00001c080e0075b4 */ /* 0x0007ec0008211000 */
[----:B---3--:R-:W-:Y:S05]  /*24b0*/  BRA.U UP0, `(.L_x_39) ;  /* 0xfffffffd00447547 */ /* 0x008fea000b83ffff */
.L_x_33:
[C---:B------:R-:W-:Y:S01]  /*24c0*/  LEA R3, R11.reuse, UR6, 0x3 ;  /* 0x000000060b037c11 */ /* 0x040fe2000f8e18ff */
[----:B------:R-:W-:Y:S01]  /*24d0*/  NOP ;  /* 0x0000000000007918 */ /* 0x000fe20000000000 */
[----:B-1----:R-:W-:Y:S02]  /*24e0*/  SHF.L.U32 R0, R10, 0x1f, RZ ;  /* 0x0000001f0a007819 */ /* 0x002fe400000006ff */
[----:B------:R-:W-:Y:S02]  /*24f0*/  LEA R4, R11, UR6, 0x4 ;  /* 0x000000060b047c11 */ /* 0x000fe4000f8e20ff */
[----:B--2-4-:R-:W1:Y:S02]  /*2500*/  SYNCS.PHASECHK.TRANS64.TRYWAIT P0, [R3+URZ+0x1f0], R0 ;  /* 0x0001f000030075a7 */ /* 0x014e6400080011ff */
[----:B-1----:R-:W-:Y:S05]  /*2510*/  @!P0 BRA `(.L_x_40) ;  /* 0x0000007800108947 */ /* 0x002fea0003800000 */
.L_x_175:
[----:B------:R-:W2:Y:S01]  /*2520*/  LDS.128 R4, [R4+0x280] ;  /* 0x0002800004047984 */ /* 0x000ea20000000c00 */
[----:B------:R-:W-:Y:S01]  /*2530*/  UISETP.GE.AND UP0, UPT, UR45, 0x1, UPT ;  /* 0x000000012d00788c */ /* 0x000fe2000bf06270 */
[----:B------:R-:W-:Y:S01]  /*2540*/  @!PT LDS RZ, [RZ] ;  /* 0x00000000fffff984 */ /* 0x000fe20000000800 */
[----:B------:R-:W-:Y:S01]  /*2550*/  @!PT LDS RZ, [RZ] ;  /* 0x00000000fffff984 */ /* 0x000fe20000000800 */
[----:B------:R-:W-:Y:S01]  /*2560*/  @!PT LDS RZ, [RZ] ;  /* 0x00000000fffff984 */ /* 0x000fe20000000800 */
[----:B------:R-:W-:Y:S01]  /*2570*/  @!PT LDS RZ, [RZ] ;  /* 0x00000000fffff984 */ /* 0x000fe20000000800 */
[----:B------:R3:W-:Y:S06]  /*2580*/  MEMBAR.ALL.CTA ;  /* 0x0000000000007992 */ /* 0x0007ec0000008000 */
[----:B---3--:R-:W3:Y:S01]  /*2590*/  FENCE.VIEW.ASYNC.S ;  /* 0x00000000000073c6 */ /* 0x008ee20000000000 */
[----:B--2---:R-:W-:-:S13]  /*25a0*/  LOP3.LUT P0, RZ, R6, 0x1, RZ, 0xc0, !PT ;  /* 0x0000000106ff7812 */ /* 0x004fda000780c0ff */
[----:B---3--:R-:W-:Y:S01]  /*25b0*/  VOTEU.ANY UP1, P0 ;  /* 0x0000000000ff7886 */ /* 0x008fe20000020100 */
[----:B------:R-:W-:-:S13]  /*25c0*/  PLOP3.LUT P0, PT, PT, PT, UP1, 0x80, 0x8 ;  /* 0x000000000008781c */ /* 0x000fda0003f0f018 */
[----:B-1----:R-:W-:Y:S02]  /*25d0*/  @P0 LOP3.LUT R0, R5, 0xffff, RZ, 0xc0, !PT ;  /* 0x0000ffff05000812 */ /* 0x002fe400078ec0ff */
[----:B------:R-:W-:Y:S02]  /*25e0*/  @P0 MOV R2, R4 ;  /* 0x0000000400020202 */ /* 0x000fe40000000f00 */
[----:B------:R-:W-:Y:S01]  /*25f0*/  @P0 R2UR UR5, R0 ;  /* 0x00000000000502ca */ /* 0x000fe200000e0000 */
[----:B------:R-:W-:Y:S01]  /*2600*/  VIADD R0, R3, 0x200 ;  /* 0x0000020003007836 */ /* 0x000fe20000000000 */
[----:B------:R-:W-:Y:S02]  /*2610*/  @P0 SHF.R.U32.HI R4, RZ, 0x10, R5 ;  /* 0x00000010ff040819 */ /* 0x000fe40000011605 */
[----:B------:R-:W-:Y:S02]  /*2620*/  @P0 R2UR UR8, R2 ;  /* 0x00000000020802ca */ /* 0x000fe400000e0000 */
[----:B------:R-:W-:-:S02]  /*2630*/  PRMT R0, RZ, 0x654, R0 ;  /* 0x00000654ff007816 */ /* 0x000fc40000000000 */
[----:B------:R-:W-:Y:S02]  /*2640*/  @P0 R2UR UR4, R4 ;  /* 0x00000000040402ca */ /* 0x000fe400000e0000 */
[----:B------:R1:W-:Y:S03]  /*2650*/  SYNCS.ARRIVE.TRANS64.RED.A1T0 RZ, [R0+URZ], RZ ;  /* 0x000000ff00ff79a7 */ /* 0x0003e600081004ff */
[----:B------:R-:W-:-:S04]  /*2660*/  @UP1 UMOV UR30, UR5 ;  /* 0x00000005001e1c82 */ /* 0x000fc80008000000 */
[----:B------:R-:W-:-:S04]  /*2670*/  @UP1 UMOV UR31, UR8 ;  /* 0x00000008001f1c82 */ /* 0x000fc80008000000 */
[----:B------:R-:W-:Y:S01]  /*2680*/  @UP1 UMOV UR36, UR4 ;  /* 0x0000000400241c82 */ /* 0x000fe20008000000 */
[----:B------:R-:W-:Y:S05]  /*2690*/  BRA.U !UP0, `(.L_x_41) ;  /* 0x0000000108d47547 */ /* 0x000fea000b800000 */
[----:B------:R-:W2:Y:S01]  /*26a0*/  LDCU.128 UR12, c[0x0][0xb10] ;  /* 0x00016200ff0c77ac */ /* 0x000ea20008000c00 */
[----:B------:R-:W3:Y:S01]  /*26b0*/  LDCU UR24, c[0x0][0xb20] ;  /* 0x00016400ff1877ac */ /* 0x000ee20008000800 */
[----:B------:R-:W4:Y:S01]  /*26c0*/  LDCU UR20, c[0x0][0xb0c] ;  /* 0x00016180ff1477ac */ /* 0x000f220008000800 */
[----:B------:R-:W1:Y:S01]  /*26d0*/  LDCU.64 UR10, c[0x0][0xb28] ;  /* 0x00016500ff0a77ac */ /* 0x000e620008000a00 */
[----:B------:R-:W-:Y:S02]  /*26e0*/  UISETP.NE.AND UP3, UPT, UR45, 0x1, UPT ;  /* 0x000000012d00788c */ /* 0x000fe4000bf65270 */
[----:B--2---:R-:W-:Y:S02]  /*26f0*/  UIMAD.WIDE.U32 UR8, UR37, UR15, URZ ;  /* 0x0000000f250872a5 */ /* 0x004fe4000f8e00ff */
[----:B------:R-:W-:Y:S02]  /*2700*/  UIMAD.WIDE.U32 UR4, UR38, UR12, URZ ;  /* 0x0000000c260472a5 */ /* 0x000fe4000f8e00ff */
[----:B------:R-:W-:-:S02]  /*2710*/  UISETP.NE.AND UP0, UPT, UR14, 0x1, UPT ;  /* 0x000000010e00788c */ /* 0x000fc4000bf05270 */
[----:B------:R-:W-:Y:S01]  /*2720*/  UIMAD.WIDE.U32 UR28, UR30, UR15, URZ ;  /* 0x0000000f1e1c72a5 */ /* 0x000fe2000f8e00ff */
[----:B------:R-:W-:Y:S02]  /*2730*/  UMOV UR8, UR9 ;  /* 0x0000000900087c82 */ /* 0x000fe40008000000 */
[----:B------:R-:W-:Y:S01]  /*2740*/  UMOV UR4, UR5 ;  /* 0x0000000500047c82 */ /* 0x000fe20008000000 */
[----:B---3--:R-:W-:Y:S02]  /*2750*/  USHF.R.U32.HI UR8, URZ, UR24, UR8 ;  /* 0x00000018ff087299 */ /* 0x008fe40008011608 */
[----:B----4-:R-:W-:Y:S02]  /*2760*/  UISETP.NE.AND UP2, UPT, UR20, 0x1, UPT ;  /* 0x000000011400788c */ /* 0x010fe4000bf45270 */
[----:B------:R-:W-:Y:S02]  /*2770*/  USHF.R.U32.HI UR4, URZ, UR13, UR4 ;  /* 0x0000000dff047299 */ /* 0x000fe40008011604 */
[----:B------:R-:W-:-:S02]  /*2780*/  USEL UR5, UR37, UR8, !UP0 ;  /* 0x0000000825057287 */ /* 0x000fc4000c000000 */
[----:B------:R-:W-:Y:S02]  /*2790*/  USEL UR8, UR38, UR4, !UP2 ;  /* 0x0000000426087287 */ /* 0x000fe4000d000000 */
[----:B-1----:R-:W-:Y:S01]  /*27a0*/  UIMAD.WIDE.U32 UR16, UR5, UR10, URZ ;  /* 0x0000000a051072a5 */ /* 0x002fe2000f8e00ff */
[----:B------:R-:W-:Y:S01]  /*27b0*/  UMOV UR4, UR29 ;  /* 0x0000001d00047c82 */ /* 0x000fe20008000000 */
[----:B------:R-:W-:Y:S02]  /*27c0*/  UIMAD.WIDE.U32 UR18, UR31, UR12, URZ ;  /* 0x0000000c1f1272a5 */ /* 0x000fe4000f8e00ff */
[----:B------:R-:W-:-:S03]  /*27d0*/  UIMAD.WIDE.U32 UR28, UR8, UR10, URZ ;  /* 0x0000000a081c72a5 */ /* 0x000fc6000f8e00ff */
[----:B------:R-:W-:Y:S01]  /*27e0*/  UMOV UR16, UR17 ;  /* 0x0000001100107c82 */ /* 0x000fe20008000000 */
[----:B------:R-:W-:Y:S02]  /*27f0*/  USHF.R.U32.HI UR4, URZ, UR24, UR4 ;  /* 0x00000018ff047299 */ /* 0x000fe40008011604 */
[----:B------:R-:W-:Y:S01]  /*2800*/  @UP3 USHF.R.U32.HI UR5, URZ, UR11, UR16 ;  /* 0x0000000bff053299 */ /* 0x000fe20008011610 */
[----:B------:R-:W-:Y:S01]  /*2810*/  UMOV UR18, UR19 ;  /* 0x0000001300127c82 */ /* 0x000fe20008000000 */
[----:B------:R-:W-:Y:S01]  /*2820*/  UMOV UR28, UR29 ;  /* 0x0000001d001c7c82 */ /* 0x000fe20008000000 */
[----:B------:R-:W-:Y:S02]  /*2830*/  USHF.R.U32.HI UR13, URZ, UR13, UR18 ;  /* 0x0000000dff0d7299 */ /* 0x000fe40008011612 */
[----:B------:R-:W-:Y:S02]  /*2840*/  USEL UR4, UR30, UR4, !UP0 ;  /* 0x000000041e047287 */ /* 0x000fe4000c000000 */
[----:B------:R-:W-:-:S02]  /*2850*/  @UP3 USHF.R.U32.HI UR8, URZ, UR11, UR28 ;  /* 0x0000000bff083299 */ /* 0x000fc4000801161c */
[----:B------:R-:W-:Y:S02]  /*2860*/  UIMAD UR9, UR45, UR5, URZ ;  /* 0x000000052d0972a4 */ /* 0x000fe4000f8e02ff */
[----:B------:R-:W-:Y:S02]  /*2870*/  USEL UR5, UR31, UR13, !UP2 ;  /* 0x0000000d1f057287 */ /* 0x000fe4000d000000 */
[----:B------:R-:W-:Y:S02]  /*2880*/  UIMAD UR12, UR45, UR8, URZ ;  /* 0x000000082d0c72a4 */ /* 0x000fe4000f8e02ff */
[----:B------:R-:W-:Y:S02]  /*2890*/  UISETP.GE.AND UP0, UPT, UR4, UR9, UPT ;  /* 0x000000090400728c */ /* 0x000fe4000bf06270 */
[----:B------:R-:W-:Y:S02]  /*28a0*/  UIMAD.WIDE.U32 UR16, UR4, UR10, URZ ;  /* 0x0000000a041072a5 */ /* 0x000fe4000f8e00ff */
[----:B------:R-:W-:-:S02]  /*28b0*/  UISETP.GE.OR UP0, UPT, UR5, UR12, UP0 ;  /* 0x0000000c0500728c */ /* 0x000fc40008706670 */
        /* <DEDUP_REMOVED lines=19> */
.L_x_41:
[----:B------:R-:W2:Y:S02]  /*29f0*/  LDCU UR4, c[0x0][0xb30] ;  /* 0x00016600ff0477ac */ /* 0x000ea40008000800 */
[----:B--2---:R-:W-:-:S09]  /*2a00*/  UISETP.NE.AND UP0, UPT, UR4, 0x1, UPT ;  /* 0x000000010400788c */ /* 0x004fd2000bf05270 */
[----:B------:R-:W-:Y:S05]  /*2a10*/  BRA.U UP0, `(.L_x_42) ;  /* 0x0000000100447547 */ /* 0x000fea000b800000 */
[----:B------:R-:W2:Y:S01]  /*2a20*/  LDCU.128 UR12, c[0x0][0xb10] ;  /* 0x00016200ff0c77ac */ /* 0x000ea20008000c00 */
[----:B------:R-:W3:Y:S01]  /*2a30*/  LDCU UR10, c[0x0][0xb0c] ;  /* 0x00016180ff0a77ac */ /* 0x000ee20008000800 */
[----:B------:R-:W4:Y:S01]  /*2a40*/  LDCU UR11, c[0x0][0xb20] ;  /* 0x00016400ff0b77ac */ /* 0x000f220008000800 */
[----:B--2---:R-:W-:Y:S02]  /*2a50*/  UIMAD.WIDE.U32 UR8, UR31, UR12, URZ ;  /* 0x0000000c1f0872a5 */ /* 0x004fe4000f8e00ff */
[----:B------:R-:W-:Y:S02]  /*2a60*/  UIMAD.WIDE.U32 UR4, UR30, UR15, URZ ;  /* 0x0000000f1e0472a5 */ /* 0x000fe4000f8e00ff */
[----:B---3--:R-:W-:Y:S02]  /*2a70*/  UISETP.NE.AND UP2, UPT, UR10, 0x1, UPT ;  /* 0x000000010a00788c */ /* 0x008fe4000bf45270 */
[----:B------:R-:W-:Y:S01]  /*2a80*/  UISETP.NE.AND UP0, UPT, UR14, 0x1, UPT ;  /* 0x000000010e00788c */ /* 0x000fe2000bf05270 */
[----:B------:R-:W-:-:S02]  /*2a90*/  UMOV UR8, UR9 ;  /* 0x0000000900087c82 */ /* 0x000fc40008000000 */
[----:B------:R-:W-:Y:S01]  /*2aa0*/  UMOV UR4, UR5 ;  /* 0x0000000500047c82 */ /* 0x000fe20008000000 */
[----:B------:R-:W-:Y:S02]  /*2ab0*/  USHF.R.U32.HI UR13, URZ, UR13, UR8 ;  /* 0x0000000dff0d7299 */ /* 0x000fe40008011608 */
[----:B----4-:R-:W-:Y:S02]  /*2ac0*/  USHF.R.U32.HI UR4, URZ, UR11, UR4 ;  /* 0x0000000bff047299 */ /* 0x010fe40008011604 */
[----:B------:R-:W-:Y:S02]  /*2ad0*/  USEL UR5, UR31, UR13, !UP2 ;  /* 0x0000000d1f057287 */ /* 0x000fe4000d000000 */
[----:B------:R-:W-:-:S04]  /*2ae0*/  USEL UR4, UR30, UR4, !UP0 ;  /* 0x000000041e047287 */ /* 0x000fc8000c000000 */
[----:B------:R-:W-:Y:S02]  /*2af0*/  UIADD3 UR8, UPT, UPT, UR5, -UR4, URZ ;  /* 0x8000000405087290 */ /* 0x000fe4000fffe0ff */
[----:B------:R-:W-:Y:S02]  /*2b00*/  UIADD3 UR4, UPT, UPT, -UR5, UR4, URZ ;  /* 0x0000000405047290 */ /* 0x000fe4000fffe1ff */
[----:B------:R-:W-:Y:S02]  /*2b10*/  UIMAD UR30, UR8, UR14, UR30 ;  /* 0x0000000e081e72a4 */ /* 0x000fe4000f8e021e */
[----:B------:R-:W-:-:S12]  /*2b20*/  UIMAD UR31, UR4, UR10, UR31 ;  /* 0x0000000a041f72a4 */ /* 0x000fd8000f8e021f */
.L_x_42:
[----:B------:R-:W-:Y:S01]  /*2b30*/  VIADD R11, R11, 0x1 ;  /* 0x000000010b0b7836 */ /* 0x000fe20000000000 */
[----:B------:R-:W-:Y:S01]  /*2b40*/  R2UR UR4, R50 ;  /* 0x00000000320472ca */ /* 0x000fe200000e0000 */
[----:B------:R-:W-:Y:S01]  /*2b50*/  UIADD3 UR24, UPT, UPT, UR30, UR63, URZ ;  /* 0x0000003f1e187290 */ /* 0x000fe2000fffe0ff */
[----:B------:R-:W-:Y:S02]  /*2b60*/  PLOP3.LUT P1, PT, PT, PT, PT, 0x80, 0x8 ;  /* 0x000000000008781c */ /* 0x000fe40003f2f070 */
[----:B------:R-:W-:-:S04]  /*2b70*/  ISETP.NE.AND P0, PT, R11, 0x2, PT ;  /* 0x000000020b00780c */ /* 0x000fc80003f05270 */
[----:B-1----:R-:W-:Y:S02]  /*2b80*/  SEL R0, RZ, 0x1, P0 ;  /* 0x00000001ff007807 */ /* 0x002fe40000000000 */
[----:B------:R-:W-:Y:S02]  /*2b90*/  SEL R11, R11, RZ, P0 ;  /* 0x000000ff0b0b7207 */ /* 0x000fe40000000000 */
[----:B------:R-:W-:Y:S01]  /*2ba0*/  LOP3.LUT R10, R10, R0, RZ, 0x3c, !PT ;  /* 0x000000000a0a7212 */ /* 0x000fe200078e3cff */
[----:B------:R-:W-:Y:S01]  /*2bb0*/  UIADD3 UR20, UPT, UPT, UR31, UR4, URZ ;  /* 0x000000041f147290 */ /* 0x000fe2000fffe0ff */
[----:B------:R-:W-:Y:S11]  /*2bc0*/  BRA.U UP1, `(.L_x_43) ;  /* 0xfffffff101287547 */ /* 0x000ff6000b83ffff */
[----:B------:R-:W-:Y:S01]  /*2bd0*/  UIADD3 UR8, UPT, UPT, UR6, 0xd0, URZ ;  /* 0x000000d006087890 */ /* 0x000fe2000fffe0ff */
[----:B------:R-:W-:-:S03]  /*2be0*/  SHF.L.U32 R2, R12, 0x1f, RZ ;  /* 0x0000001f0c027819 */ /* 0x000fc600000006ff */
[----:B------:R-:W-:-:S09]  /*2bf0*/  ULEA UR4, UR7, UR8, 0x3 ;  /* 0x0000000807047291 */ /* 0x000fd2000f8e18ff */
[----:B------:R-:W1:Y:S02]  /*2c00*/  SYNCS.PHASECHK.TRANS64.TRYWAIT P0, [UR4], R2 ;  /* 0x00000002ff0075a7 */ /* 0x000e640008001104 */
[----:B-1----:R-:W-:Y:S05]  /*2c10*/  @!P0 BRA `(.L_x_44) ;  /* 0x0000007000648947 */ /* 0x002fea0003800000 */
.L_x_177:
[----:B------:R-:W-:-:S04]  /*2c20*/  UIADD3 UR4, UPT, UPT, UR7, 0x1, URZ ;  /* 0x0000000107047890 */ /* 0x000fc8000fffe0ff */
[----:B------:R-:W-:-:S04]  /*2c30*/  UISETP.NE.AND UP0, UPT, UR4, 0x1a, UPT ;  /* 0x0000001a0400788c */ /* 0x000fc8000bf05270 */
[----:B------:R-:W-:Y:S02]  /*2c40*/  USEL UR6, URZ, 0x1, UP0 ;  /* 0x00000001ff067887 */ /* 0x000fe40008000000 */
[----:B------:R-:W-:-:S04]  /*2c50*/  USEL UR4, UR4, URZ, UP0 ;  /* 0x000000ff04047287 */ /* 0x000fc80008000000 */
[----:B------:R-:W-:Y:S01]  /*2c60*/  ULEA UR5, UR4, UR8, 0x3 ;  /* 0x0000000804057291 */ /* 0x000fe2000f8e18ff */
[----:B-1----:R-:W-:-:S04]  /*2c70*/  LOP3.LUT R2, R12, UR6, RZ, 0x3c, !PT ;  /* 0x000000060c027c12 */ /* 0x002fc8000f8e3cff */
[----:B------:R-:W-:-:S04]  /*2c80*/  SHF.L.U32 R3, R2, 0x1f, RZ ;  /* 0x0000001f02037819 */ /* 0x000fc800000006ff */
[----:B------:R-:W1:Y:S02]  /*2c90*/  SYNCS.PHASECHK.TRANS64.TRYWAIT P0, [UR5], R3 ;  /* 0x00000003ff0075a7 */ /* 0x000e640008001105 */
[----:B-1----:R-:W-:Y:S05]  /*2ca0*/  @!P0 BRA `(.L_x_45) ;  /* 0x0000007000588947 */ /* 0x002fea0003800000 */
.L_x_179:
[----:B------:R-:W-:-:S04]  /*2cb0*/  UIADD3 UR4, UPT, UPT, UR4, 0x1, URZ ;  /* 0x0000000104047890 */ /* 0x000fc8000fffe0ff */
[----:B------:R-:W-:-:S04]  /*2cc0*/  UISETP.NE.AND UP0, UPT, UR4, 0x1a, UPT ;  /* 0x0000001a0400788c */ /* 0x000fc8000bf05270 */
[----:B------:R-:W-:Y:S02]  /*2cd0*/  USEL UR6, URZ, 0x1, UP0 ;  /* 0x00000001ff067887 */ /* 0x000fe40008000000 */
[----:B------:R-:W-:-:S04]  /*2ce0*/  USEL UR4, UR4, URZ, UP0 ;  /* 0x000000ff04047287 */ /* 0x000fc80008000000 */
[----:B------:R-:W-:Y:S01]  /*2cf0*/  ULEA UR5, UR4, UR8, 0x3 ;  /* 0x0000000804057291 */ /* 0x000fe2000f8e18ff */
[----:B------:R-:W-:-:S04]  /*2d00*/  LOP3.LUT R2, R2, UR6, RZ, 0x3c, !PT ;  /* 0x0000000602027c12 */ /* 0x000fc8000f8e3cff */
[----:B-1----:R-:W-:-:S04]  /*2d10*/  SHF.L.U32 R3, R2, 0x1f, RZ ;  /* 0x0000001f02037819 */ /* 0x002fc800000006ff */
[----:B------:R-:W1:Y:S02]  /*2d20*/  SYNCS.PHASECHK.TRANS64.TRYWAIT P0, [UR5], R3 ;  /* 0x00000003ff0075a7 */ /* 0x000e640008001105 */
[----:B-1----:R-:W-:Y:S05]  /*2d30*/  @!P0 BRA `(.L_x_46) ;  /* 0x00000070004c8947 */ /* 0x002fea0003800000 */
.L_x_181:
        /* <DEDUP_REMOVED lines=9> */
.L_x_183:
        /* <DEDUP_REMOVED lines=9> */
.L_x_185:
        /* <DEDUP_REMOVED lines=9> */
.L_x_187:
        /* <DEDUP_REMOVED lines=9> */
.L_x_189:
        /* <DEDUP_REMOVED lines=9> */
.L_x_191:
        /* <DEDUP_REMOVED lines=9> */
.L_x_193:
        /* <DEDUP_REMOVED lines=9> */
.L_x_195:
        /* <DEDUP_REMOVED lines=9> */
.L_x_197:
        /* <DEDUP_REMOVED lines=9> */
.L_x_199:
        /* <DEDUP_REMOVED lines=9> */
.L_x_201:
        /* <DEDUP_REMOVED lines=9> */
.L_x_203:
        /* <DEDUP_REMOVED lines=9> */
.L_x_205:
        /* <DEDUP_REMOVED lines=9> */
.L_x_207:
        /* <DEDUP_REMOVED lines=9> */
.L_x_209:
        /* <DEDUP_REMOVED lines=9> */
.L_x_211:
        /* <DEDUP_REMOVED lines=9> */
.L_x_213:
        /* <DEDUP_REMOVED lines=9> */
.L_x_215:
        /* <DEDUP_REMOVED lines=9> */
.L_x_217:
        /* <DEDUP_REMOVED lines=9> */
.L_x_219:
        /* <DEDUP_REMOVED lines=9> */
.L_x_221:
        /* <DEDUP_REMOVED lines=9> */
.L_x_223:
        /* <DEDUP_REMOVED lines=9> */
.L_x_225:
[----:B------:R-:W-:-:S04]  /*39a0*/  UIADD3 UR4, UPT, UPT, UR4, 0x1, URZ ;  /* 0x0000000104047890 */ /* 0x000fc8000fffe0ff */
[----:B------:R-:W-:-:S04]  /*39b0*/  UISETP.NE.AND UP0, UPT, UR4, 0x1a, UPT ;  /* 0x0000001a0400788c */ /* 0x000fc8000bf05270 */
[----:B------:R-:W-:Y:S02]  /*39c0*/  USEL UR5, URZ, 0x1, UP0 ;  /* 0x00000001ff057887 */ /* 0x000fe40008000000 */
[----:B------:R-:W-:-:S04]  /*39d0*/  USEL UR4, UR4, URZ, UP0 ;  /* 0x000000ff04047287 */ /* 0x000fc80008000000 */
[----:B------:R-:W-:Y:S01]  /*39e0*/  ULEA UR4, UR4, UR8, 0x3 ;  /* 0x0000000804047291 */ /* 0x000fe2000f8e18ff */
[----:B------:R-:W-:-:S04]  /*39f0*/  LOP3.LUT R2, R2, UR5, RZ, 0x3c, !PT ;  /* 0x0000000502027c12 */ /* 0x000fc8000f8e3cff */
[----:B------:R-:W-:Y:S01]  /*3a00*/  SHF.L.U32 R2, R2, 0x1f, RZ ;  /* 0x0000001f02027819 */ /* 0x000fe200000006ff */
[----:B-1----:R-:W-:-:S07]  /*3a10*/  IMAD.U32 R0, RZ, RZ, UR4 ;  /* 0x00000004ff007e24 */ /* 0x002fce000f8e00ff */
.L_x_69:
[----:B-1----:R1:W2:Y:S02]  /*3a20*/  SYNCS.PHASECHK.TRANS64.TRYWAIT P0, [R0+URZ], R2 ;  /* 0x00000002000075a7 */ /* 0x0022a400080011ff */
[----:B--2---:R-:W-:Y:S05]  /*3a30*/  @!P0 NANOSLEEP.SYNCS 0x989680 ;  /* 0x009896800000895d */ /* 0x004fea0003900000 */
[----:B------:R-:W2:Y:S02]  /*3a40*/  @!P0 SYNCS.PHASECHK.TRANS64 P0, [R0+URZ], R2 ;  /* 0x00000002000085a7 */ /* 0x000ea400080010ff */
[----:B--2---:R-:W-:Y:S05]  /*3a50*/  @P0 EXIT ;  /* 0x000000000000094d */ /* 0x004fea0003800000 */
[----:B------:R-:W-:Y:S05]  /*3a60*/  BRA `(.L_x_69) ;  /* 0xfffffffc00ec7947 */ /* 0x000fea000383ffff */
.L_x_23:
[----:B------:R-:W-:-:S04]  /*3a70*/  UISETP.NE.AND UP0, UPT, UR47, URZ, UPT ;  /* 0x000000ff2f00728c */ /* 0x000fc8000bf05270 */
[----:B------:R-:W-:-:S09]  /*3a80*/  UISETP.NE.OR UP0, UPT, UR25, 0x1, UP0 ;  /* 0x000000011900788c */ /* 0x000fd20008705670 */
[----:B------:R-:W-:Y:S05]  /*3a90*/  BRA.U UP0, `(.L_x_70) ;  /* 0x0000000500487547 */ /* 0x000fea000b800000 */
[----:B------:R-:W-:Y:S01]  /*3aa0*/  ISETP.GE.U32.AND P2, PT, R0, 0x4, PT ;  /* 0x000000040000780c */ /* 0x000fe20003f46070 */
[----:B------:R-:W-:Y:S01]  /*3ab0*/  IMAD.MOV.U32 R12, RZ, RZ, 0x1 ;  /* 0x00000001ff0c7424 */ /* 0x000fe200078e00ff */
[----:B------:R-:W-:Y:S02]  /*3ac0*/  CS2R R10, SRZ ;  /* 0x00000000000a7805 */ /* 0x000fe4000001ff00 */
[----:B------:R-:W-:Y:S01]  /*3ad0*/  CS2R R8, SRZ ;  /* 0x0000000000087805 */ /* 0x000fe2000001ff00 */
[----:B------:R-:W-:Y:S01]  /*3ae0*/  UMOV UR6, 0x400 ;  /* 0x0000040000067882 */ /* 0x000fe20000000000 */
[----:B------:R-:W-:Y:S01]  /*3af0*/  UMOV UR5, URZ ;  /* 0x000000ff00057c82 */ /* 0x000fe20008000000 */
[----:B------:R-:W-:-:S12]  /*3b00*/  ULEA UR6, UR47, UR6, 0x18 ;  /* 0x000000062f067291 */ /* 0x000fd8000f8ec0ff */
.L_x_74:
[----:B------:R-:W-:Y:S02]  /*3b10*/  LEA R2, R8, UR6, 0x3 ;  /* 0x0000000608027c11 */ /* 0x000fe4000f8e18ff */
[----:B------:R-:W-:-:S03]  /*3b20*/  SHF.L.U32 R4, R9, 0x1f, RZ ;  /* 0x0000001f09047819 */ /* 0x000fc600000006ff */
[----:B------:R-:W-:Y:S01]  /*3b30*/  VIADD R5, R2, 0x260 ;  /* 0x0000026002057836 */ /* 0x000fe20000000000 */
[----:B------:R-:W1:Y:S02]  /*3b40*/  SYNCS.PHASECHK.TRANS64.TRYWAIT P0, [R2+URZ+0x250], R4 ;  /* 0x00025004020075a7 */ /* 0x000e6400080011ff */
[----:B-1----:R-:W-:Y:S05]  /*3b50*/  @!P0 BRA `(.L_x_71) ;  /* 0x0000006800ec8947 */ /* 0x002fea0003800000 */
.L_x_226:
[----:B------:R-:W-:Y:S01]  /*3b60*/  ULEA UR4, UR5, UR6, 0x3 ;  /* 0x0000000605047291 */ /* 0x000fe2000f8e18ff */
[----:B-1----:R-:W-:Y:S01]  /*3b70*/  PRMT R2, RZ, 0x654, R5 ;  /* 0x00000654ff027816 */ /* 0x002fe20000000005 */
[----:B------:R-:W-:Y:S01]  /*3b80*/  @!P2 IMAD.MOV.U32 R4, RZ, RZ, 0x10 ;  /* 0x00000010ff04a424 */ /* 0x000fe200078e00ff */
[----:B------:R-:W-:Y:S01]  /*3b90*/  SHF.L.U32 R5, R12, 0x1f, RZ ;  /* 0x0000001f0c057819 */ /* 0x000fe200000006ff */
[----:B------:R-:W-:Y:S01]  /*3ba0*/  UIADD3 UR7, UPT, UPT, UR4, 0x1f0, URZ ;  /* 0x000001f004077890 */ /* 0x000fe2000fffe0ff */
[----:B------:R1:W-:Y:S05]  /*3bb0*/  SYNCS.ARRIVE.TRANS64.RED.A1T0 RZ, [R2+URZ], RZ ;  /* 0x000000ff02ff79a7 */ /* 0x0003ea00081004ff */
[----:B------:R-:W-:Y:S01]  /*3bc0*/  IMAD.U32 R6, RZ, RZ, UR7 ;  /* 0x00000007ff067e24 */ /* 0x000fe2000f8e00ff */
[----:B------:R-:W2:Y:S04]  /*3bd0*/  SYNCS.PHASECHK.TRANS64.TRYWAIT P0, [UR4+0x200], R5 ;  /* 0x00020005ff0075a7 */ /* 0x000ea80008001104 */
[----:B------:R-:W-:Y:S01]  /*3be0*/  PRMT R6, R0, 0x654, R6 ;  /* 0x0000065400067816 */ /* 0x000fe20000000006 */
[----:B-12---:R-:W-:Y:S06]  /*3bf0*/  @!P0 BRA `(.L_x_72) ;  /* 0x0000006800d88947 */ /* 0x006fec0003800000 */
.L_x_228:
[----:B------:R-:W-:Y:S01]  /*3c00*/  ULEA UR8, UR5, UR6, 0x4 ;  /* 0x0000000605087291 */ /* 0x000fe2000f8e20ff */
[----:B------:R-:W-:Y:S01]  /*3c10*/  SEL R3, R6, R3, !P2 ;  /* 0x0000000306037207 */ /* 0x000fe20005000000 */
[----:B------:R-:W-:Y:S01]  /*3c20*/  UIADD3 UR9, UPT, UPT, UR4, 0x1f0, URZ ;  /* 0x000001f004097890 */ /* 0x000fe2000fffe0ff */
[----:B-1----:R-:W-:Y:S01]  /*3c30*/  LEA R2, R11, UR6, 0x3 ;  /* 0x000000060b027c11 */ /* 0x002fe2000f8e18ff */
[----:B------:R-:W-:Y:S01]  /*3c40*/  UIADD3 UR8, UPT, UPT, UR8, 0x280, URZ ;  /* 0x0000028008087890 */ /* 0x000fe2000fffe0ff */
[----:B------:R1:W-:Y:S01]  /*3c50*/  @!P2 SYNCS.ARRIVE.TRANS64.RED RZ, [R3+URZ], R4 ;  /* 0x0000000403ffa9a7 */ /* 0x0003e200080004ff */
[----:B------:R-:W-:Y:S01]  /*3c60*/  UIADD3 UR4, UPT, UPT, UR5, 0x1, URZ ;  /* 0x0000000105047890 */ /* 0x000fe2000fffe0ff */
[----:B------:R-:W-:-:S03]  /*3c70*/  VIADD R8, R8, 0x1 ;  /* 0x0000000108087836 */ /* 0x000fc60000000000 */
[----:B------:R-:W-:Y:S02]  /*3c80*/  UISETP.NE.AND UP0, UPT, UR4, 0x2, UPT ;  /* 0x000000020400788c */ /* 0x000fe4000bf05270 */
[----:B------:R-:W-:Y:S01]  /*3c90*/  ISETP.NE.AND P0, PT, R8, 0x2, PT ;  /* 0x000000020800780c */ /* 0x000fe20003f05270 */
[----:B------:R-:W-:Y:S06]  /*3ca0*/  UGETNEXTWORKID.BROADCAST [UR8], [UR9] ;  /* 0x00000000080073ca */ /* 0x000fec0008000100 */
[----:B------:R-:W-:Y:S02]  /*3cb0*/  USEL UR7, URZ, 0x1, UP0 ;  /* 0x00000001ff077887 */ /* 0x000fe40008000000 */
[----:B------:R-:W-:-:S04]  /*3cc0*/  USEL UR5, UR4, URZ, UP0 ;  /* 0x000000ff04057287 */ /* 0x000fc80008000000 */
[----:B------:R-:W-:Y:S02]  /*3cd0*/  LOP3.LUT R12, R12, UR7, RZ, 0x3c, !PT ;  /* 0x000000070c0c7c12 */ /* 0x000fe4000f8e3cff */
[----:B-1----:R-:W-:-:S04]  /*3ce0*/  SHF.L.U32 R4, R10, 0x1f, RZ ;  /* 0x0000001f0a047819 */ /* 0x002fc800000006ff */
[----:B------:R-:W1:Y:S02]  /*3cf0*/  SYNCS.PHASECHK.TRANS64.TRYWAIT P1, [R2+URZ+0x1f0], R4 ;  /* 0x0001f004020075a7 */ /* 0x000e6400080211ff */
[----:B-1----:R-:W-:Y:S05]  /*3d00*/  @!P1 BRA `(.L_x_73) ;  /* 0x0000006800ac9947 */ /* 0x002fea0003800000 */
.L_x_229:
[C---:B-1----:R-:W-:Y:S01]  /*3d10*/  LEA R4, R11.reuse, UR6, 0x4 ;  /* 0x000000060b047c11 */ /* 0x042fe2000f8e20ff */
[----:B------:R-:W-:Y:S01]  /*3d20*/  VIADD R2, R2, 0x200 ;  /* 0x0000020002027836 */ /* 0x000fe20000000000 */
[----:B------:R-:W-:Y:S01]  /*3d30*/  SEL R8, R8, RZ, P0 ;  /* 0x000000ff08087207 */ /* 0x000fe20000000000 */
[----:B------:R-:W-:-:S03]  /*3d40*/  VIADD R11, R11, 0x1 ;  /* 0x000000010b0b7836 */ /* 0x000fc60000000000 */
[----:B------:R-:W1:Y:S01]  /*3d50*/  LDS.128 R4, [R4+0x280] ;  /* 0x0002800004047984 */ /* 0x000e620000000c00 */
[----:B------:R-:W-:Y:S02]  /*3d60*/  PRMT R2, RZ, 0x654, R2 ;  /* 0x00000654ff027816 */ /* 0x000fe40000000002 */
[C---:B------:R-:W-:Y:S01]  /*3d70*/  ISETP.NE.AND P1, PT, R11.reuse, 0x2, PT ;  /* 0x000000020b00780c */ /* 0x040fe20003f25270 */
[----:B------:R-:W-:Y:S01]  /*3d80*/  @!PT LDS RZ, [RZ] ;  /* 0x00000000fffff984 */ /* 0x000fe20000000800 */
[----:B------:R-:W-:Y:S01]  /*3d90*/  @!PT LDS RZ, [RZ] ;  /* 0x00000000fffff984 */ /* 0x000fe20000000800 */
[----:B------:R-:W-:Y:S01]  /*3da0*/  @!PT LDS RZ, [RZ] ;  /* 0x00000000fffff984 */ /* 0x000fe20000000800 */
[----:B------:R-:W-:Y:S01]  /*3db0*/  @!PT LDS RZ, [RZ] ;  /* 0x00000000fffff984 */ /* 0x000fe20000000800 */
[----:B------:R2:W-:Y:S06]  /*3dc0*/  MEMBAR.ALL.CTA ;  /* 0x0000000000007992 */ /* 0x0005ec0000008000 */
[----:B--2---:R-:W2:Y:S01]  /*3dd0*/  FENCE.VIEW.ASYNC.S ;  /* 0x00000000000073c6 */ /* 0x004ea20000000000 */
[----:B------:R-:W-:Y:S01]  /*3de0*/  SEL R11, R11, RZ, P1 ;  /* 0x000000ff0b0b7207 */ /* 0x000fe20000800000 */
[----:B--2---:R2:W-:Y:S01]  /*3df0*/  SYNCS.ARRIVE.TRANS64.RED.A1T0 RZ, [R2+URZ], RZ ;  /* 0x000000ff02ff79a7 */ /* 0x0045e200081004ff */
[----:B-1----:R-:W-:-:S02]  /*3e00*/  LOP3.LUT P3, RZ, R6, 0x1, RZ, 0xc0, !PT ;  /* 0x0000000106ff7812 */ /* 0x002fc4000786c0ff */
[----:B------:R-:W-:-:S04]  /*3e10*/  SEL R4, RZ, 0x1, P1 ;  /* 0x00000001ff047807 */ /* 0x000fc80000800000 */
[----:B------:R-:W-:Y:S02]  /*3e20*/  LOP3.LUT R10, R10, R4, RZ, 0x3c, !PT ;  /* 0x000000040a0a7212 */ /* 0x000fe400078e3cff */
[----:B--2---:R-:W-:-:S04]  /*3e30*/  SEL R2, RZ, 0x1, P0 ;  /* 0x00000001ff027807 */ /* 0x004fc80000000000 */
[----:B------:R-:W-:Y:S01]  /*3e40*/  LOP3.LUT R9, R9, R2, RZ, 0x3c, !PT ;  /* 0x0000000209097212 */ /* 0x000fe200078e3cff */
[----:B------:R-:W-:Y:S06]  /*3e50*/  @P3 BRA `(.L_x_74) ;  /* 0xfffffffc002c3947 */ /* 0x000fec000383ffff */
[----:B------:R-:W-:Y:S01]  /*3e60*/  ULEA UR4, UR5, UR6, 0x3 ;  /* 0x0000000605047291 */ /* 0x000fe2000f8e18ff */
[----:B------:R-:W-:-:S08]  /*3e70*/  SHF.L.U32 R2, R12, 0x1f, RZ ;  /* 0x0000001f0c027819 */ /* 0x000fd000000006ff */
[----:B------:R-:W1:Y:S02]  /*3e80*/  SYNCS.PHASECHK.TRANS64 P0, [UR4+0x200], R2 ;  /* 0x00020002ff0075a7 */ /* 0x000e640008001004 */
[----:B-1----:R-:W-:Y:S05]  /*3e90*/  @P0 BRA `(.L_x_75) ;  /* 0x0000000000080947 */ /* 0x002fea0003800000 */
[----:B------:R-:W1:Y:S02]  /*3ea0*/  SYNCS.PHASECHK.TRANS64.TRYWAIT P0, [UR4+0x200], R2 ;  /* 0x00020002ff0075a7 */ /* 0x000e640008001104 */
[----:B-1----:R-:W-:Y:S05]  /*3eb0*/  @!P0 BRA `(.L_x_76) ;  /* 0x0000006800548947 */ /* 0x002fea0003800000 */
.L_x_75:
[----:B------:R-:W-:-:S04]  /*3ec0*/  UIADD3 UR7, UPT, UPT, UR5, 0x1, URZ ;  /* 0x0000000105077890 */ /* 0x000fc8000fffe0ff */
[----:B------:R-:W-:-:S04]  /*3ed0*/  UISETP.NE.AND UP0, UPT, UR7, 0x2, UPT ;  /* 0x000000020700788c */ /* 0x000fc8000bf05270 */
[----:B------:R-:W-:Y:S02]  /*3ee0*/  USEL UR8, URZ, 0x1, UP0 ;  /* 0x00000001ff087887 */ /* 0x000fe40008000000 */
[----:B------:R-:W-:-:S04]  /*3ef0*/  USEL UR7, UR7, URZ, UP0 ;  /* 0x000000ff07077287 */ /* 0x000fc80008000000 */
[----:B------:R-:W-:Y:S01]  /*3f00*/  ULEA UR7, UR7, UR6, 0x3 ;  /* 0x0000000607077291 */ /* 0x000fe2000f8e18ff */
[----:B-1----:R-:W-:-:S04]  /*3f10*/  LOP3.LUT R2, R12, UR8, RZ, 0x3c, !PT ;  /* 0x000000080c027c12 */ /* 0x002fc8000f8e3cff */
[----:B------:R-:W-:-:S04]  /*3f20*/  SHF.L.U32 R0, R2, 0x1f, RZ ;  /* 0x0000001f02007819 */ /* 0x000fc800000006ff */
[----:B------:R-:W1:Y:S02]  /*3f30*/  SYNCS.PHASECHK.TRANS64 P0, [UR7+0x200], R0 ;  /* 0x00020000ff0075a7 */ /* 0x000e640008001007 */
[----:B-1----:R-:W-:Y:S05]  /*3f40*/  @P0 EXIT ;  /* 0x000000000000094d */ /* 0x002fea0003800000 */
[----:B------:R-:W-:Y:S02]  /*3f50*/  SHF.L.U32 R2, R2, 0x1f, RZ ;  /* 0x0000001f02027819 */ /* 0x000fe400000006ff */
[----:B------:R-:W-:-:S07]  /*3f60*/  MOV R0, UR7 ;  /* 0x0000000700007c02 */ /* 0x000fce0008000f00 */
.L_x_77:
[----:B-1----:R1:W2:Y:S02]  /*3f70*/  SYNCS.PHASECHK.TRANS64.TRYWAIT P0, [R0+URZ+0x200], R2 ;  /* 0x00020002000075a7 */ /* 0x0022a400080011ff */
[----:B--2---:R-:W-:Y:S05]  /*3f80*/  @!P0 NANOSLEEP.SYNCS 0x989680 ;  /* 0x009896800000895d */ /* 0x004fea0003900000 */
[----:B------:R-:W2:Y:S02]  /*3f90*/  @!P0 SYNCS.PHASECHK.TRANS64 P0, [R0+URZ+0x200], R2 ;  /* 0x00020002000085a7 */ /* 0x000ea400080010ff */
[----:B--2---:R-:W-:Y:S05]  /*3fa0*/  @P0 EXIT ;  /* 0x000000000000094d */ /* 0x004fea0003800000 */
[----:B------:R-:W-:Y:S05]  /*3fb0*/  BRA `(.L_x_77) ;  /* 0xfffffffc00ec7947 */ /* 0x000fea000383ffff */
.L_x_70:
[----:B------:R-:W-:Y:S05]  /*3fc0*/  BRA.U UP4, `(.L_x_78) ;  /* 0x0000001104a07547 */ /* 0x000fea000b800000 */
[----:B------:R-:W-:Y:S01]  /*3fd0*/  UMOV UR4, 0x40 ;  /* 0x0000004000047882 */ /* 0x000fe20000000000 */
[----:B------:R-:W-:Y:S01]  /*3fe0*/  NOP ;  /* 0x0000000000007918 */ /* 0x000fe20000000000 */
[----:B------:R-:W-:Y:S01]  /*3ff0*/  ULEA UR5, UR47, UR4, 0x18 ;  /* 0x000000042f057291 */ /* 0x000fe2000f8ec0ff */
[----:B------:R-:W-:Y:S02]  /*4000*/  UMOV UR6, 0x400 ;  /* 0x0000040000067882 */ /* 0x000fe40000000000 */
[----:B------:R-:W-:-:S06]  /*4010*/  ULEA UR6, UR47, UR6, 0x18 ;  /* 0x000000062f067291 */ /* 0x000fcc000f8ec0ff */
[----:B------:R-:W1:Y:S02]  /*4020*/  LDS.U8 R0, [UR5+0x1c] ;  /* 0x00001c05ff007984 */ /* 0x000e640008000000 */
[----:B-1----:R-:W-:-:S13]  /*4030*/  ISETP.NE.AND P0, PT, R0, RZ, PT ;  /* 0x000000ff0000720c */ /* 0x002fda0003f05270 */
[----:B------:R-:W-:Y:S05]  /*4040*/  @P0 BRA `(.L_x_79) ;  /* 0x0000000400080947 */ /* 0x000fea0003800000 */
[----:B------:R-:W-:Y:S02]  /*4050*/  UISETP.NE.U32.AND UP1, UPT, UR33, 0x1, UPT ;  /* 0x000000012100788c */ /* 0x000fe4000bf25070 */
[----:B------:R-:W-:-:S07]  /*4060*/  UIADD3 UR7, UPT, UPT, UR5, 0x8, URZ ;  /* 0x0000000805077890 */ /* 0x000fce000fffe0ff */
[----:B------:R-:W-:Y:S05]  /*4070*/  BRA.U !UP1, `(.L_x_80) ;  /* 0x00000001099c7547 */ /* 0x000fea000b800000 */
[----:B------:R-:W-:Y:S01]  /*4080*/  ELECT P0, URZ, PT ;  /* 0x0000000000ff782f */ /* 0x000fe20003800000 */
[----:B------:R-:W-:-:S12]  /*4090*/  BSSY B0, `(.L_x_80) ;  /* 0x0000025000007945 */ /* 0x000fd80003800000 */
[----:B------:R-:W-:Y:S05]  /*40a0*/  @!P0 BRA `(.L_x_81) ;  /* 0x00000000008c8947 */ /* 0x000fea0003800000 */
[----:B------:R-:W-:-:S05]  /*40b0*/  UMOV UR4, 0x10 ;  /* 0x0000001000047882 */ /* 0x000fca0000000000 */
[----:B------:R-:W-:Y:S04]  /*40c0*/  DEPBAR.LE SB1, 0x36 ;  /* 0x00009d800000791a */ /* 0x000fe80000000000 */
[----:B------:R-:W1:Y:S02]  /*40d0*/  UTCATOMSWS.2CTA.FIND_AND_SET.ALIGN UP0, UR4, UR4 ;  /* 0x00000004000475e3 */ /* 0x000e640008200800 */
[----:B-1----:R-:W-:Y:S01]  /*40e0*/  MOV R10, UR4 ;  /* 0x00000004000a7c02 */ /* 0x002fe20008000f00 */
[----:B------:R-:W-:Y:S06]  /*40f0*/  BRA.U UP0, `(.L_x_82) ;  /* 0x0000000100187547 */ /* 0x000fec000b800000 */
.L_x_83:
[----:B------:R-:W-:Y:S05]  /*4100*/  NANOSLEEP 0x64 ;  /* 0x000000640000795d */ /* 0x000fea0003800000 */
[----:B------:R-:W-:-:S05]  /*4110*/  UMOV UR4, 0x10 ;  /* 0x0000001000047882 */ /* 0x000fca0000000000 */
[----:B------:R-:W-:Y:S04]  /*4120*/  DEPBAR.LE SB1, 0x36 ;  /* 0x00009d800000791a */ /* 0x000fe80000000000 */
[----:B------:R-:W1:Y:S02]  /*4130*/  UTCATOMSWS.2CTA.FIND_AND_SET.ALIGN UP0, UR4, UR4 ;  /* 0x00000004000475e3 */ /* 0x000e640008200800 */
[----:B-1----:R-:W-:Y:S01]  /*4140*/  MOV R10, UR4 ;  /* 0x00000004000a7c02 */ /* 0x002fe20008000f00 */
[----:B------:R-:W-:Y:S05]  /*4150*/  BRA.U !UP0, `(.L_x_83) ;  /* 0xfffffffd08e87547 */ /* 0x000fea000b83ffff */
.L_x_82:
[----:B------:R-:W1:Y:S01]  /*4160*/  LDS R6, [UR5+0x10] ;  /* 0x00001005ff067984 */ /* 0x000e620008000800 */
[----:B------:R-:W-:Y:S01]  /*4170*/  IMAD.U32 R0, RZ, RZ, UR6 ;  /* 0x00000006ff007e24 */ /* 0x000fe2000f8e00ff */
[----:B------:R-:W-:-:S03]  /*4180*/  MOV R4, UR34 ;  /* 0x0000002200047c02 */ /* 0x000fc60008000f00 */
[----:B------:R-:W-:Y:S01]  /*4190*/  VIADD R0, R0, 0x2a0 ;  /* 0x000002a000007836 */ /* 0x000fe20000000000 */
[----:B-1----:R-:W-:-:S04]  /*41a0*/  SHF.L.U32 R6, R6, 0x1f, RZ ;  /* 0x0000001f06067819 */ /* 0x002fc800000006ff */
[----:B------:R-:W1:Y:S02]  /*41b0*/  SYNCS.PHASECHK.TRANS64.TRYWAIT P0, [UR5+0x8], R6 ;  /* 0x00000806ff0075a7 */ /* 0x000e640008001105 */
[----:B-1----:R-:W-:Y:S05]  /*41c0*/  @P0 BRA `(.L_x_84) ;  /* 0x0000000000080947 */ /* 0x002fea0003800000 */
[----:B------:R-:W1:Y:S02]  /*41d0*/  SYNCS.PHASECHK.TRANS64.TRYWAIT P0, [UR5+0x8], R6 ;  /* 0x00000806ff0075a7 */ /* 0x000e640008001105 */
[----:B-1----:R-:W-:Y:S05]  /*41e0*/  @!P0 BRA `(.L_x_85) ;  /* 0x0000006400a08947 */ /* 0x002fea0003800000 */
.L_x_84:
[----:B------:R-:W-:Y:S01]  /*41f0*/  PRMT R4, R4, 0x654, R0 ;  /* 0x0000065404047816 */ /* 0x000fe20000000000 */
[----:B------:R-:W-:Y:S01]  /*4200*/  HFMA2 R0, -RZ, RZ, 0, 5.9604644775390625e-08 ;  /* 0x00000001ff007431 */ /* 0x000fe200000001ff */
[----:B------:R-:W-:Y:S01]  /*4210*/  UPRMT UR4, UR34, 0x654, UR7 ;  /* 0x0000065422047896 */ /* 0x000fe20008000007 */
[----:B------:R-:W-:Y:S02]  /*4220*/  IMAD.MOV.U32 R8, RZ, RZ, 0xffff ;  /* 0x0000ffffff087424 */ /* 0x000fe400078e00ff */
[----:B-1----:R-:W-:Y:S02]  /*4230*/  IMAD.MOV.U32 R6, RZ, RZ, 0x4 ;  /* 0x00000004ff067424 */ /* 0x002fe400078e00ff */
[----:B------:R-:W-:Y:S01]  /*4240*/  IMAD.SHL.U32 R9, R10, 0x20, RZ ;  /* 0x000000200a097824 */ /* 0x000fe200078e00ff */
[----:B------:R-:W-:Y:S02]  /*4250*/  MOV R5, UR4 ;  /* 0x0000000400057c02 */ /* 0x000fe40008000f00 */
[-C--:B------:R-:W-:Y:S01]  /*4260*/  SHF.L.U32 R8, R8, R10.reuse, RZ ;  /* 0x0000000a08087219 */ /* 0x080fe200000006ff */
[----:B------:R1:W-:Y:S01]  /*4270*/  SYNCS.ARRIVE.TRANS64.RED RZ, [UR4], R6 ;  /* 0x00000006ffff79a7 */ /* 0x0003e20008000404 */
[----:B------:R-:W-:Y:S01]  /*4280*/  SHF.L.U32 R7, R0, R10, RZ ;  /* 0x0000000a00077219 */ /* 0x000fe200000006ff */
[----:B------:R1:W-:Y:S04]  /*4290*/  STS [UR6+0x2a0], R9 ;  /* 0x0002a009ff007988 */ /* 0x0003e80008000806 */
[----:B------:R1:W-:Y:S04]  /*42a0*/  STAS [R4.64], R10 ;  /* 0x0000000a04007dbd */ /* 0x0003e8000c0008ff */
[----:B------:R1:W-:Y:S04]  /*42b0*/  ATOMS.OR RZ, [UR5+0x14], R8 ;  /* 0x00001408ffff798c */ /* 0x0003e8000b000005 */
[----:B------:R1:W-:Y:S04]  /*42c0*/  ATOMS.OR RZ, [UR5+0x18], R7 ;  /* 0x00001807ffff798c */ /* 0x0003e8000b000005 */
[----:B------:R1:W-:Y:S02]  /*42d0*/  ATOMS.XOR RZ, [UR5+0x10], R0 ;  /* 0x00001000ffff798c */ /* 0x0003e4000b800005 */
.L_x_81:
[----:B------:R-:W-:Y:S05]  /*42e0*/  BSYNC B0 ;  /* 0x0000000000007941 */ /* 0x000fea0003800000 */
.L_x_80:
[----:B------:R-:W-:Y:S05]  /*42f0*/  BRA.U UP1, `(.L_x_86) ;  /* 0x00000001016c7547 */ /* 0x000fea000b800000 */
[----:B------:R-:W-:-:S03]  /*4300*/  UMOV UR4, 0xffffffff ;  /* 0xffffffff00047882 */ /* 0x000fc60000000000 */
[----:B------:R-:W-:Y:S05]  /*4310*/  BRA.DIV UR4, `(.L_x_87) ;  /* 0x00000066046c7947 */ /* 0x000fea000b800000 */
[----:B------:R-:W-:-:S13]  /*4320*/  ELECT P6, URZ, PT ;  /* 0x0000000000ff782f */ /* 0x000fda00038c0000 */
.L_x_233:
[----:B------:R-:W-:Y:S05]  /*4330*/  @!P6 BRA `(.L_x_86) ;  /* 0x00000000005ce947 */ /* 0x000fea0003800000 */
[----:B-1----:R-:W1:Y:S02]  /*4340*/  LDS R4, [UR5+0x10] ;  /* 0x00001005ff047984 */ /* 0x002e640008000800 */
[----:B-1----:R-:W-:-:S04]  /*4350*/  SHF.L.U32 R4, R4, 0x1f, RZ ;  /* 0x0000001f04047819 */ /* 0x002fc800000006ff */
[----:B------:R-:W1:Y:S02]  /*4360*/  SYNCS.PHASECHK.TRANS64.TRYWAIT P0, [UR5+0x8], R4 ;  /* 0x00000804ff0075a7 */ /* 0x000e640008001105 */
[----:B-1----:R-:W-:Y:S05]  /*4370*/  @P0 BRA `(.L_x_88) ;  /* 0x0000000000080947 */ /* 0x002fea0003800000 */
[----:B------:R-:W1:Y:S02]  /*4380*/  SYNCS.PHASECHK.TRANS64.TRYWAIT P0, [UR5+0x8], R4 ;  /* 0x00000804ff0075a7 */ /* 0x000e640008001105 */
[----:B-1----:R-:W-:Y:S05]  /*4390*/  @!P0 BRA `(.L_x_89) ;  /* 0x00000064006c8947 */ /* 0x002fea0003800000 */
.L_x_88:
[----:B------:R-:W2:Y:S01]  /*43a0*/  LDS R6, [UR6+0x2a0] ;  /* 0x0002a006ff067984 */ /* 0x000ea20008000800 */
[----:B-1----:R-:W-:Y:S02]  /*43b0*/  HFMA2 R0, -RZ, RZ, 0, 5.9604644775390625e-08 ;  /* 0x00000001ff007431 */ /* 0x002fe400000001ff */
[----:B------:R-:W-:Y:S01]  /*43c0*/  IMAD.MOV.U32 R4, RZ, RZ, 0xffff ;  /* 0x0000ffffff047424 */ /* 0x000fe200078e00ff */
[----:B------:R-:W-:Y:S01]  /*43d0*/  UPRMT UR4, UR34, 0x654, UR7 ;  /* 0x0000065422047896 */ /* 0x000fe20008000007 */
[----:B--2---:R-:W-:-:S03]  /*43e0*/  IMAD.SHL.U32 R5, R6, 0x20, RZ ;  /* 0x0000002006057824 */ /* 0x004fc600078e00ff */
[-C--:B------:R-:W-:Y:S02]  /*43f0*/  SHF.L.U32 R4, R4, R6.reuse, RZ ;  /* 0x0000000604047219 */ /* 0x080fe400000006ff */
[----:B------:R-:W-:Y:S01]  /*4400*/  SHF.L.U32 R6, R0, R6, RZ ;  /* 0x0000000600067219 */ /* 0x000fe200000006ff */
[----:B------:R2:W-:Y:S04]  /*4410*/  STS [UR6+0x2a0], R5 ;  /* 0x0002a005ff007988 */ /* 0x0005e80008000806 */
[----:B------:R2:W-:Y:S04]  /*4420*/  ATOMS.OR RZ, [UR5+0x14], R4 ;  /* 0x00001404ffff798c */ /* 0x0005e8000b000005 */
[----:B------:R2:W-:Y:S01]  /*4430*/  ATOMS.OR RZ, [UR5+0x18], R6 ;  /* 0x00001806ffff798c */ /* 0x0005e2000b000005 */
[----:B------:R-:W-:Y:S03]  /*4440*/  SYNCS.ARRIVE.TRANS64.RED.A1T0 RZ, [UR4], RZ ;  /* 0x000000ffffff79a7 */ /* 0x000fe60008100404 */
[----:B------:R2:W-:Y:S01]  /*4450*/  ATOMS.XOR RZ, [UR5+0x10], R0 ;  /* 0x00001000ffff798c */ /* 0x0005e2000b800005 */
[----:B------:R-:W-:Y:S05]  /*4460*/  BRA `(.L_x_86) ;  /* 0x0000000000107947 */ /* 0x000fea0003800000 */
.L_x_79:
[----:B------:R-:W-:Y:S02]  /*4470*/  MOV R0, 0xffffffff ;  /* 0xffffffff00007802 */ /* 0x000fe40000000f00 */
[----:B------:R-:W-:-:S03]  /*4480*/  MOV R4, 0x44b0 ;  /* 0x000044b000047802 */ /* 0x000fc60000000f00 */
[----:B------:R1:W-:Y:S04]  /*4490*/  STS [UR6+0x2a0], R0 ;  /* 0x0002a000ff007988 */ /* 0x0003e80008000806 */
[----:B-1---5:R-:W-:Y:S05]  /*44a0*/  CALL.REL.NOINC `($__internal_1_$__cuda_sm10x_tcgen05_guardrail_trap_phase_invalid_during_alloc) ;  /* 0x0000006c00407944 */ /* 0x022fea0003c00000 */
.L_x_86:
[----:B------:R-:W-:Y:S05]  /*44b0*/  WARPSYNC.ALL ;  /* 0x0000000000007948 */ /* 0x000fea0003800000 */
[----:B------:R-:W3:Y:S01]  /*44c0*/  S2UR UR4, SR_CgaCtaId ;  /* 0x00000000000479c3 */ /* 0x000ee20000008800 */
[----:B------:R-:W-:Y:S01]  /*44d0*/  UMOV UR17, 0x400 ;  /* 0x0000040000117882 */ /* 0x000fe20000000000 */
[----:B------:R-:W-:-:S06]  /*44e0*/  NOP ;  /* 0x0000000000007918 */ /* 0x000fcc0000000000 */
[----:B------:R-:W-:Y:S06]  /*44f0*/  BAR.ARV 0x6, 0xa0 ;  /* 0x0182800000007b1d */ /* 0x000fec0000002000 */
[----:B------:R-:W4:Y:S01]  /*4500*/  LDCU UR6, c[0x0][0x38c] ;  /* 0x00007180ff0677ac */ /* 0x000f220008000800 */
[----:B------:R-:W-:Y:S01]  /*4510*/  LOP3.LUT R3, R3, 0xffff, RZ, 0xc0, !PT ;  /* 0x0000ffff03037812 */ /* 0x000fe200078ec0ff */
[----:B-1----:R-:W-:Y:S01]  /*4520*/  IMAD.MOV.U32 R9, RZ, RZ, 0x1 ;  /* 0x00000001ff097424 */ /* 0x002fe200078e00ff */
[----:B------:R-:W-:Y:S01]  /*4530*/  LOP3.LUT R2, R2, 0xffff, RZ, 0xc0, !PT ;  /* 0x0000ffff02027812 */ /* 0x000fe200078ec0ff */
[----:B------:R-:W-:Y:S01]  /*4540*/  IMAD.MOV.U32 R8, RZ, RZ, RZ ;  /* 0x000000ffff087224 */ /* 0x000fe200078e00ff */
[----:B------:R-:W-:Y:S01]  /*4550*/  R2UR UR20, R3 ;  /* 0x00000000031472ca */ /* 0x000fe200000e0000 */
[----:B------:R-:W-:Y:S01]  /*4560*/  UMOV UR24, URZ ;  /* 0x000000ff00187c82 */ /* 0x000fe20008000000 */
[----:B------:R-:W-:-:S02]  /*4570*/  R2UR UR30, R2 ;  /* 0x00000000021e72ca */ /* 0x000fc400000e0000 */
[----:B------:R-:W-:Y:S01]  /*4580*/  CS2R R2, SRZ ;  /* 0x0000000000027805 */ /* 0x000fe2000001ff00 */
[----:B------:R-:W-:Y:S01]  /*4590*/  UMOV UR15, URZ ;  /* 0x000000ff000f7c82 */ /* 0x000fe20008000000 */
[----:B---3--:R-:W-:Y:S01]  /*45a0*/  ULEA UR17, UR4, UR17, 0x18 ;  /* 0x0000001104117291 */ /* 0x008fe2000f8ec0ff */
[----:B------:R-:W-:Y:S01]  /*45b0*/  UMOV UR14, URZ ;  /* 0x000000ff000e7c82 */ /* 0x000fe20008000000 */
[----:B------:R-:W-:Y:S02]  /*45c0*/  UISETP.NE.AND UP3, UPT, UR33, URZ, UPT ;  /* 0x000000ff2100728c */ /* 0x000fe4000bf65270 */
[----:B------:R-:W-:Y:S02]  /*45d0*/  UIADD3 UR5, UPT, UPT, UR17, 0x4400, URZ ;  /* 0x0000440011057890 */ /* 0x000fe4000fffe0ff */
[----:B------:R-:W-:-:S03]  /*45e0*/  UIADD3 UR4, UPT, UPT, UR17, 0x1e400, URZ ;  /* 0x0001e40011047890 */ /* 0x000fc6000fffe0ff */
[----:B--2---:R-:W1:Y:S01]  /*45f0*/  LDS R0, [UR17+0x2a0] ;  /* 0x0002a011ff007984 */ /* 0x004e620008000800 */
[----:B----4-:R-:W-:Y:S02]  /*4600*/  UIADD3 UR6, UPT, UPT, UR6, 0x1f, URZ ;  /* 0x0000001f06067890 */ /* 0x010fe4000fffe0ff */
[----:B------:R-:W-:Y:S02]  /*4610*/  USHF.R.U32.HI UR5, URZ, 0x4, UR5 ;  /* 0x00000004ff057899 */ /* 0x000fe40008011605 */
[----:B------:R-:W-:Y:S02]  /*4620*/  USHF.R.S32.HI UR25, URZ, 0x1f, UR6 ;  /* 0x0000001fff197899 */ /* 0x000fe40008011406 */
[----:B------:R-:W-:Y:S02]  /*4630*/  USHF.R.U32.HI UR4, URZ, 0x4, UR4 ;  /* 0x00000004ff047899 */ /* 0x000fe40008011604 */
[----:B------:R-:W-:Y:S02]  /*4640*/  ULEA.HI UR25, UR25, UR6, URZ, 0x5 ;  /* 0x0000000619197291 */ /* 0x000fe4000f8f28ff */
[----:B------:R-:W-:-:S02]  /*4650*/  ULOP3.LUT UR5, UR5, 0x3fff, URZ, 0xc0, !UPT ;  /* 0x00003fff05057892 */ /* 0x000fc4000f8ec0ff */
[----:B------:R-:W-:Y:S02]  /*4660*/  USHF.R.S32.HI UR25, URZ, 0x5, UR25 ;  /* 0x00000005ff197899 */ /* 0x000fe40008011419 */
[----:B------:R-:W-:Y:S02]  /*4670*/  ULOP3.LUT UR22, UR4, 0x3fff, URZ, 0xc0, !UPT ;  /* 0x00003fff04167892 */ /* 0x000fe4000f8ec0ff */
[----:B------:R-:W-:Y:S02]  /*4680*/  UISETP.LT.AND UP0, UPT, UR25, 0x1, UPT ;  /* 0x000000011900788c */ /* 0x000fe4000bf01270 */
[----:B------:R-:W-:Y:S02]  /*4690*/  ULOP3.LUT UR21, UR5, 0x10000, URZ, 0xfc, !UPT ;  /* 0x0001000005157892 */ /* 0x000fe4000f8efcff */
[----:B------:R-:W-:Y:S02]  /*46a0*/  ULOP3.LUT UR22, UR22, 0x10000, URZ, 0xfc, !UPT ;  /* 0x0001000016167892 */ /* 0x000fe4000f8efcff */
[----:B------:R-:W-:Y:S01]  /*46b0*/  USEL UR31, UR25, 0x1, !UP0 ;  /* 0x00000001191f7887 */ /* 0x000fe2000c000000 */
[----:B------:R-:W-:Y:S01]  /*46c0*/  UMOV UR28, 0x0 ;  /* 0x00000000001c7882 */ /* 0x000fe20000000000 */
[----:B------:R-:W-:Y:S01]  /*46d0*/  UMOV UR29, 0x8200010 ;  /* 0x08200010001d7882 */ /* 0x000fe20000000000 */
[----:B------:R-:W-:Y:S01]  /*46e0*/  UMOV UR26, 0x0 ;  /* 0x00000000001a7882 */ /* 0x000fe20000000000 */
[----:B------:R-:W-:Y:S01]  /*46f0*/  UMOV UR27, 0x8200010 ;  /* 0x08200010001b7882 */ /* 0x000fe20000000000 */
[----:B-1----:R-:W-:-:S15]  /*4700*/  R2UR UR32, R0 ;  /* 0x00000000002072ca */ /* 0x002fde00000e0000 */
.L_x_97:
[C---:B------:R-:W-:Y:S02]  /*4710*/  LEA R0, R8.reuse, UR17, 0x3 ;  /* 0x0000001108007c11 */ /* 0x040fe4000f8e18ff */
[----:B------:R-:W-:Y:S02]  /*4720*/  SHF.L.U32 R4, R3, 0x1f, RZ ;  /* 0x0000001f03047819 */ /* 0x000fe400000006ff */
[----:B------:R-:W-:Y:S02]  /*4730*/  LEA R5, R8, UR17, 0x4 ;  /* 0x0000001108057c11 */ /* 0x000fe4000f8e20ff */
[----:B------:R-:W1:Y:S02]  /*4740*/  SYNCS.PHASECHK.TRANS64.TRYWAIT P0, [R0+URZ+0x1f0], R4 ;  /* 0x0001f004000075a7 */ /* 0x000e6400080011ff */
[----:B-1-3--:R-:W-:Y:S05]  /*4750*/  @!P0 BRA `(.L_x_90) ;  /* 0x0000006000948947 */ /* 0x00afea0003800000 */
.L_x_234:
[----:B-1----:R-:W1:Y:S01]  /*4760*/  LDS.128 R4, [R5+0x280] ;  /* 0x0002800005047984 */ /* 0x002e620000000c00 */
[----:B------:R-:W-:Y:S02]  /*4770*/  VIADD R0, R0, 0x200 ;  /* 0x0000020000007836 */ /* 0x000fe40000000000 */
[----:B------:R-:W-:Y:S01]  /*4780*/  VIADD R8, R8, 0x1 ;  /* 0x0000000108087836 */ /* 0x000fe20000000000 */
[----:B------:R-:W-:Y:S01]  /*4790*/  @!PT LDS RZ, [RZ] ;  /* 0x00000000fffff984 */ /* 0x000fe20000000800 */
[----:B------:R-:W-:Y:S01]  /*47a0*/  @!PT LDS RZ, [RZ] ;  /* 0x00000000fffff984 */ /* 0x000fe20000000800 */
[----:B------:R-:W-:Y:S01]  /*47b0*/  @!PT LDS RZ, [RZ] ;  /* 0x00000000fffff984 */ /* 0x000fe20000000800 */
[----:B------:R-:W-:Y:S01]  /*47c0*/  @!PT LDS RZ, [RZ] ;  /* 0x00000000fffff984 */ /* 0x000fe20000000800 */
[----:B------:R2:W-:Y:S06]  /*47d0*/  MEMBAR.ALL.CTA ;  /* 0x0000000000007992 */ /* 0x0005ec0000008000 */
[----:B--2---:R-:W2:Y:S01]  /*47e0*/  FENCE.VIEW.ASYNC.S ;  /* 0x00000000000073c6 */ /* 0x004ea20000000000 */
[----:B------:R-:W-:-:S04]  /*47f0*/  PRMT R0, RZ, 0x654, R0 ;  /* 0x00000654ff007816 */ /* 0x000fc80000000000 */
[----:B--2---:R2:W-:Y:S01]  /*4800*/  SYNCS.ARRIVE.TRANS64.RED.A1T0 RZ, [R0+URZ], RZ ;  /* 0x000000ff00ff79a7 */ /* 0x0045e200081004ff */
[----:B-1----:R-:W-:Y:S01]  /*4810*/  LOP3.LUT P1, RZ, R6, 0x1, RZ, 0xc0, !PT ;  /* 0x0000000106ff7812 */ /* 0x002fe2000782c0ff */
[----:B--2---:R-:W-:-:S12]  /*4820*/  BRA.U UP3, `(.L_x_91) ;  /* 0x0000000103e07547 */ /* 0x004fd8000b800000 */
[----:B------:R-:W1:Y:S01]  /*4830*/  LDCU UR4, c[0x0][0x38c] ;  /* 0x00007180ff0477ac */ /* 0x000e620008000800 */
[----:B------:R-:W-:Y:S02]  /*4840*/  PLOP3.LUT P2, PT, PT, PT, PT, 0x80, 0x8 ;  /* 0x000000000008781c */ /* 0x000fe40003f4f070 */
[----:B------:R-:W-:Y:S01]  /*4850*/  SHF.L.U32 R4, R9, 0x1f, RZ ;  /* 0x0000001f09047819 */ /* 0x000fe200000006ff */
[----:B------:R-:W-:Y:S02]  /*4860*/  ULEA UR23, UR24, UR17, 0x3 ;  /* 0x0000001118177291 */ /* 0x000fe4000f8e18ff */
[----:B------:R-:W-:Y:S02]  /*4870*/  ULEA UR18, UR24, UR32, 0x6 ;  /* 0x0000002018127291 */ /* 0x000fe4000f8e30ff */
[----:B-1----:R-:W-:-:S06]  /*4880*/  UISETP.GE.AND UP0, UPT, UR4, 0x1, UPT ;  /* 0x000000010400788c */ /* 0x002fcc000bf06270 */
[----:B------:R-:W-:-:S05]  /*4890*/  PLOP3.LUT P0, PT, PT, PT, UP0, 0x80, 0x8 ;  /* 0x000000000008781c */ /* 0x000fca0003f0f008 */
[----:B------:R-:W-:-:S08]  /*48a0*/  @UP0 ULEA UR4, UR15, UR17, 0x3 ;  /* 0x000000110f040291 */ /* 0x000fd0000f8e18ff */
[----:B------:R-:W-:-:S04]  /*48b0*/  @P0 SHF.L.U32 R0, R2, 0x1f, RZ ;  /* 0x0000001f02000819 */ /* 0x000fc800000006ff */
[----:B------:R1:W2:Y:S01]  /*48c0*/  @P0 SYNCS.PHASECHK.TRANS64.TRYWAIT P2, [UR4], R0 ;  /* 0x00000000ff0005a7 */ /* 0x0002a20008041104 */
[----:B------:R-:W3:Y:S02]  /*48d0*/  SYNCS.PHASECHK.TRANS64.TRYWAIT P0, [UR23+0x230], R4 ;  /* 0x00023004ff0075a7 */ /* 0x000ee40008001117 */
[----:B-123--:R-:W-:Y:S05]  /*48e0*/  @!P0 BRA `(.L_x_92) ;  /* 0x0000006000448947 */ /* 0x00efea0003800000 */
.L_x_236:
[----:B------:R-:W-:Y:S01]  /*48f0*/  UMOV UR19, UR14 ;  /* 0x0000000e00137c82 */ /* 0x000fe20008000000 */
[----:B------:R-:W-:Y:S05]  /*4900*/  BRA.U !UP0, `(.L_x_93) ;  /* 0x0000000108987547 */ /* 0x000fea000b800000 */
[----:B------:R-:W-:Y:S02]  /*4910*/  UIADD3 UR19, UPT, UPT, UR31, UR14, URZ ;  /* 0x0000000e1f137290 */ /* 0x000fe4000fffe0ff */
[----:B------:R-:W-:Y:S01]  /*4920*/  UPLOP3.LUT UP2, UPT, UPT, UPT, UPT, 0x40, 0x4 ;  /* 0x000000000004789c */ /* 0x000fe20003f4e870 */
[----:B------:R-:W-:Y:S01]  /*4930*/  UMOV UR16, UR25 ;  /* 0x0000001900107c82 */ /* 0x000fe20008000000 */
[----:B------:R-:W-:-:S09]  /*4940*/  UMOV UR6, UR15 ;  /* 0x0000000f00067c82 */ /* 0x000fd20008000000 */
.L_x_96:
[----:B--2---:R-:W-:Y:S01]  /*4950*/  ULEA UR5, UR6, UR17, 0x3 ;  /* 0x0000001106057291 */ /* 0x004fe2000f8e18ff */
[----:B---3--:R-:W-:Y:S11]  /*4960*/  @P2 BRA `(.L_x_94) ;  /* 0x00000000000c2947 */ /* 0x008ff60003800000 */
[----:B-1----:R-:W-:Y:S04]  /*4970*/  SHF.L.U32 R4, R2, 0x1f, RZ ;  /* 0x0000001f02047819 */ /* 0x002fe800000006ff */
[----:B------:R-:W1:Y:S02]  /*4980*/  SYNCS.PHASECHK.TRANS64.TRYWAIT P0, [UR5], R4 ;  /* 0x00000004ff0075a7 */ /* 0x000e640008001105 */
[----:B-1----:R-:W-:Y:S05]  /*4990*/  @!P0 BRA `(.L_x_95) ;  /* 0x0000006000308947 */ /* 0x002fea0003800000 */
.L_x_94:
[----:B------:R-:W-:Y:S01]  /*49a0*/  UISETP.NE.AND UP0, UPT, UR16, 0x1, UPT ;  /* 0x000000011000788c */ /* 0x000fe2000bf05270 */
[----:B------:R-:W-:Y:S01]  /*49b0*/  PLOP3.LUT P2, PT, PT, PT, PT, 0x80, 0x8 ;  /* 0x000000000008781c */ /* 0x000fe20003f4f070 */
[----:B------:R-:W-:Y:S02]  /*49c0*/  UIADD3 UR4, UPT, UPT, UR6, 0x1, URZ ;  /* 0x0000000106047890 */ /* 0x000fe4000fffe0ff */
[----:B------:R-:W-:Y:S02]  /*49d0*/  ULEA UR12, UR6, UR22, 0x8 ;  /* 0x00000016060c7291 */ /* 0x000fe4000f8e40ff */
[----:B------:R-:W-:Y:S01]  /*49e0*/  UISETP.NE.AND UP1, UPT, UR4, 0x1a, UPT ;  /* 0x0000001a0400788c */ /* 0x000fe2000bf25270 */
[----:B------:R-:W-:Y:S01]  /*49f0*/  PLOP3.LUT P0, PT, PT, PT, UP0, 0x80, 0x8 ;  /* 0x000000000008781c */ /* 0x000fe20003f0f008 */
[----:B------:R-:W-:Y:S02]  /*4a00*/  UIADD3 UR10, UPT, UPT, UR12, 0x2, URZ ;  /* 0x000000020c0a7890 */ /* 0x000fe4000fffe0ff */
[----:B------:R-:W-:Y:S02]  /*4a10*/  USEL UR7, URZ, 0x1, UP1 ;  /* 0x00000001ff077887 */ /* 0x000fe40008800000 */
[----:B------:R-:W-:Y:S02]  /*4a20*/  USEL UR15, UR4, URZ, UP1 ;  /* 0x000000ff040f7287 */ /* 0x000fe40008800000 */
[----:B------:R-:W-:Y:S02]  /*4a30*/  UIADD3 UR14, UPT, UPT, UR14, 0x1, URZ ;  /* 0x000000010e0e7890 */ /* 0x000fe4000fffe0ff */
[----:B------:R-:W-:Y:S01]  /*4a40*/  @UP0 ULEA UR4, UR15, UR17, 0x3 ;  /* 0x000000110f040291 */ /* 0x000fe2000f8e18ff */
[----:B------:R-:W-:Y:S01]  /*4a50*/  LOP3.LUT R2, R2, UR7, RZ, 0x3c, !PT ;  /* 0x0000000702027c12 */ /* 0x000fe2000f8e3cff */
[----:B------:R-:W-:Y:S01]  /*4a60*/  UIADD3 UR7, UPT, UPT, UR5, 0xd0, URZ ;  /* 0x000000d005077890 */ /* 0x000fe2000fffe0ff */
[----:B------:R-:W-:Y:S02]  /*4a70*/  UMOV UR13, 0x80004020 ;  /* 0x80004020000d7882 */ /* 0x000fe40000000000 */
[----:B-1----:R-:W-:Y:S01]  /*4a80*/  @P0 SHF.L.U32 R0, R2, 0x1f, RZ ;  /* 0x0000001f02000819 */ /* 0x002fe200000006ff */
[----:B------:R-:W-:Y:S01]  /*4a90*/  UMOV UR5, 0x80004020 ;  /* 0x8000402000057882 */ /* 0x000fe20000000000 */
[----:B------:R-:W-:Y:S01]  /*4aa0*/  UMOV UR11, 0x80004020 ;  /* 0x80004020000b7882 */ /* 0x000fe20000000000 */
[----:B------:R-:W-:Y:S01]  /*4ab0*/  UMOV UR9, 0x80004020 ;  /* 0x8000402000097882 */ /* 0x000fe20000000000 */
[----:B------:R2:W3:Y:S01]  /*4ac0*/  @P0 SYNCS.PHASECHK.TRANS64.TRYWAIT P2, [UR4], R0 ;  /* 0x00000000ff0005a7 */ /* 0x0004e20008041104 */
[----:B------:R-:W-:Y:S02]  /*4ad0*/  ULEA UR4, UR6, UR21, 0x8 ;  /* 0x0000001506047291 */ /* 0x000fe4000f8e40ff */
[----:B------:R-:W-:Y:S02]  /*4ae0*/  UISETP.NE.AND UP0, UPT, UR14, UR19, UPT ;  /* 0x000000130e00728c */ /* 0x000fe4000bf05270 */
[----:B------:R-:W-:Y:S02]  /*4af0*/  UIADD3 UR8, UPT, UPT, UR4, 0x2, URZ ;  /* 0x0000000204087890 */ /* 0x000fe4000fffe0ff */
[----:B------:R-:W-:Y:S01]  /*4b00*/  UIADD3 UR16, UPT, UPT, UR16, -0x1, URZ ;  /* 0xffffffff10107890 */ /* 0x000fe2000fffe0ff */
[----:B------:R-:W-:Y:S02]  /*4b10*/  UMOV UR6, UR15 ;  /* 0x0000000f00067c82 */ /* 0x000fe40008000000 */
[----:B------:R2:W-:Y:S01]  /*4b20*/  UTCHMMA.2CTA gdesc[UR4], gdesc[UR12], tmem[UR18], tmem[UR28], idesc[UR29], UP2 ;  /* 0x00ff1c0c040075ea */ /* 0x0005e20009200012 */
[----:B------:R-:W-:Y:S03]  /*4b30*/  UPLOP3.LUT UP2, UPT, UPT, UPT, UPT, 0x80, 0x8 ;  /* 0x000000000008789c */ /* 0x000fe60003f4f070 */
[----:B------:R2:W-:Y:S01]  /*4b40*/  UTCHMMA.2CTA gdesc[UR8], gdesc[UR10], tmem[UR18], tmem[UR26], idesc[UR27], UPT ;  /* 0x00ff1a0a080075ea */ /* 0x0005e2000ba00012 */
[----:B------:R2:W-:Y:S01]  /*4b50*/  UTCBAR.2CTA.MULTICAST [UR7], URZ, UR20 ;  /* 0x000000ff070073e9 */ /* 0x0005e20008200814 */
[----:B------:R-:W-:Y:S06]  /*4b60*/  BRA.U UP0, `(.L_x_96) ;  /* 0xfffffffd00787547 */ /* 0x000fec000b83ffff */
.L_x_93:
[----:B--2---:R-:W-:Y:S01]  /*4b70*/  UIADD3 UR4, UPT, UPT, UR23, 0x210, URZ ;  /* 0x0000021017047890 */ /* 0x004fe2000fffe0ff */
[----:B------:R-:W-:-:S08]  /*4b80*/  UMOV UR14, UR19 ;  /* 0x00000013000e7c82 */ /* 0x000fd00008000000 */
[----:B------:R2:W-:Y:S01]  /*4b90*/  UTCBAR.2CTA.MULTICAST [UR4], URZ, UR30 ;  /* 0x000000ff040073e9 */ /* 0x0005e2000820081e */
[----:B------:R-:W-:Y:S02]  /*4ba0*/  NOP ;  /* 0x0000000000007918 */ /* 0x000fe40000000000 */
.L_x_91:
[----:B--2---:R-:W-:Y:S01]  /*4bb0*/  UIADD3 UR4, UPT, UPT, UR24, 0x1, URZ ;  /* 0x0000000118047890 */ /* 0x004fe2000fffe0ff */
[----:B------:R-:W-:-:S03]  /*4bc0*/  ISETP.NE.AND P0, PT, R8, 0x2, PT ;  /* 0x000000020800780c */ /* 0x000fc60003f05270 */
[----:B------:R-:W-:Y:S01]  /*4bd0*/  UISETP.NE.AND UP0, UPT, UR4, 0x4, UPT ;  /* 0x000000040400788c */ /* 0x000fe2000bf05270 */
[----:B-1----:R-:W-:Y:S02]  /*4be0*/  SEL R0, RZ, 0x1, P0 ;  /* 0x00000001ff007807 */ /* 0x002fe40000000000 */
[----:B------:R-:W-:Y:S01]  /*4bf0*/  SEL R8, R8, RZ, P0 ;  /* 0x000000ff08087207 */ /* 0x000fe20000000000 */
[----:B------:R-:W-:Y:S01]  /*4c00*/  USEL UR5, URZ, 0x1, UP0 ;  /* 0x00000001ff057887 */ /* 0x000fe20008000000 */
[----:B------:R-:W-:Y:S01]  /*4c10*/  LOP3.LUT R3, R3, R0, RZ, 0x3c, !PT ;  /* 0x0000000003037212 */ /* 0x000fe200078e3cff */
[----:B------:R-:W-:-:S04]  /*4c20*/  USEL UR24, UR4, URZ, UP0 ;  /* 0x000000ff04187287 */ /* 0x000fc80008000000 */
[----:B------:R-:W-:Y:S01]  /*4c30*/  LOP3.LUT R9, R9, UR5, RZ, 0x3c, !PT ;  /* 0x0000000509097c12 */ /* 0x000fe2000f8e3cff */
[----:B------:R-:W-:Y:S07]  /*4c40*/  @P1 BRA `(.L_x_97) ;  /* 0xfffffff800b01947 */ /* 0x000fee000383ffff */
[----:B------:R-:W1:Y:S01]  /*4c50*/  S2UR UR8, SR_CgaCtaId ;  /* 0x00000000000879c3 */ /* 0x000e620000008800 */
[----:B------:R-:W-:Y:S01]  /*4c60*/  ELECT P0, URZ, PT ;  /* 0x0000000000ff782f */ /* 0x000fe20003800000 */
[----:B------:R-:W-:Y:S01]  /*4c70*/  HFMA2 R0, -RZ, RZ, 0, 5.9604644775390625e-08 ;  /* 0x00000001ff007431 */ /* 0x000fe200000001ff */
[----:B------:R-:W-:-:S05]  /*4c80*/  UMOV UR4, 0x40 ;  /* 0x0000004000047882 */ /* 0x000fca0000000000 */
[----:B------:R-:W-:Y:S01]  /*4c90*/  UVIRTCOUNT.DEALLOC.SMPOOL 0x80 ;  /* 0x000000800000784c */ /* 0x000fe20000000000 */
[----:B------:R-:W-:Y:S02]  /*4ca0*/  UISETP.NE.AND UP1, UPT, UR33, URZ, UPT ;  /* 0x000000ff2100728c */ /* 0x000fe4000bf25270 */
[----:B-1----:R-:W-:-:S09]  /*4cb0*/  ULEA UR8, UR8, UR4, 0x18 ;  /* 0x0000000408087291 */ /* 0x002fd2000f8ec0ff */
[----:B------:R1:W-:Y:S01]  /*4cc0*/  @P0 STS.U8 [UR8+0x1c], R0 ;  /* 0x00001c00ff000988 */ /* 0x0003e20008000008 */
[----:B------:R-:W-:Y:S05]  /*4cd0*/  BRA.U UP1, `(.L_x_98) ;  /* 0x0000000101a07547 */ /* 0x000fea000b800000 */
[----:B------:R-:W-:Y:S01]  /*4ce0*/  UIADD3 UR7, UPT, UPT, UR17, 0x230, URZ ;  /* 0x0000023011077890 */ /* 0x000fe2000fffe0ff */
[----:B------:R-:W-:-:S03]  /*4cf0*/  SHF.L.U32 R2, R9, 0x1f, RZ ;  /* 0x0000001f09027819 */ /* 0x000fc600000006ff */
[----:B------:R-:W-:-:S09]  /*4d00*/  ULEA UR4, UR24, UR7, 0x3 ;  /* 0x0000000718047291 */ /* 0x000fd2000f8e18ff */
[----:B------:R-:W2:Y:S02]  /*4d10*/  SYNCS.PHASECHK.TRANS64.TRYWAIT P0, [UR4], R2 ;  /* 0x00000002ff0075a7 */ /* 0x000ea40008001104 */
[----:B--2---:R-:W-:Y:S05]  /*4d20*/  @!P0 BRA `(.L_x_99) ;  /* 0x0000005c00648947 */ /* 0x004fea0003800000 */
.L_x_239:
        /* <DEDUP_REMOVED lines=9> */
.L_x_241:
        /* <DEDUP_REMOVED lines=9> */
.L_x_243:
[----:B------:R-:W-:-:S04]  /*4e50*/  UIADD3 UR4, UPT, UPT, UR4, 0x1, URZ ;  /* 0x0000000104047890 */ /* 0x000fc8000fffe0ff */
[----:B------:R-:W-:-:S04]  /*4e60*/  UISETP.NE.AND UP0, UPT, UR4, 0x4, UPT ;  /* 0x000000040400788c */ /* 0x000fc8000bf05270 */
[----:B------:R-:W-:Y:S02]  /*4e70*/  USEL UR5, URZ, 0x1, UP0 ;  /* 0x00000001ff057887 */ /* 0x000fe40008000000 */
[----:B------:R-:W-:-:S04]  /*4e80*/  USEL UR4, UR4, URZ, UP0 ;  /* 0x000000ff04047287 */ /* 0x000fc80008000000 */
[----:B------:R-:W-:Y:S01]  /*4e90*/  ULEA UR4, UR4, UR7, 0x3 ;  /* 0x0000000704047291 */ /* 0x000fe2000f8e18ff */
[----:B------:R-:W-:-:S04]  /*4ea0*/  LOP3.LUT R2, R2, UR5, RZ, 0x3c, !PT ;  /* 0x0000000502027c12 */ /* 0x000fc8000f8e3cff */
[----:B------:R-:W-:Y:S01]  /*4eb0*/  SHF.L.U32 R2, R2, 0x1f, RZ ;  /* 0x0000001f02027819 */ /* 0x000fe200000006ff */
[----:B-1----:R-:W-:-:S04]  /*4ec0*/  IMAD.U32 R0, RZ, RZ, UR4 ;  /* 0x00000004ff007e24 */ /* 0x002fc8000f8e00ff */
[----:B------:R1:W2:Y:S03]  /*4ed0*/  SYNCS.PHASECHK.TRANS64.TRYWAIT P0, [R0+URZ], R2 ;  /* 0x00000002000075a7 */ /* 0x0002a600080011ff */
[----:B--2---:R-:W-:Y:S05]  /*4ee0*/  @!P0 NANOSLEEP.SYNCS 0x989680 ;  /* 0x009896800000895d */ /* 0x004fea0003900000 */
[----:B------:R-:W2:Y:S02]  /*4ef0*/  @!P0 SYNCS.PHASECHK.TRANS64 P0, [R0+URZ], R2 ;  /* 0x00000002000085a7 */ /* 0x000ea400080010ff */
[----:B--2---:R-:W-:Y:S05]  /*4f00*/  @P0 BRA `(.L_x_102) ;  /* 0x0000000000200947 */ /* 0x004fea0003800000 */
.L_x_103:
[----:B--2---:R2:W4:Y:S02]  /*4f10*/  SYNCS.PHASECHK.TRANS64.TRYWAIT P0, [R0+URZ], R2 ;  /* 0x00000002000075a7 */ /* 0x00452400080011ff */
[----:B----4-:R-:W-:Y:S05]  /*4f20*/  @!P0 NANOSLEEP.SYNCS 0x989680 ;  /* 0x009896800000895d */ /* 0x010fea0003900000 */
[----:B------:R-:W4:Y:S02]  /*4f30*/  @!P0 SYNCS.PHASECHK.TRANS64 P0, [R0+URZ], R2 ;  /* 0x00000002000085a7 */ /* 0x000f2400080010ff */
[----:B----4-:R-:W-:Y:S05]  /*4f40*/  @!P0 BRA `(.L_x_103) ;  /* 0xfffffffc00f08947 */ /* 0x010fea000383ffff */
[----:B------:R-:W-:Y:S05]  /*4f50*/  BRA `(.L_x_102) ;  /* 0x00000000000c7947 */ /* 0x000fea0003800000 */
.L_x_98:
[----:B------:R-:W-:-:S04]  /*4f60*/  UIADD3 UR4, UPT, UPT, UR17, 0x270, URZ ;  /* 0x0000027011047890 */ /* 0x000fc8000fffe0ff */
[----:B------:R-:W-:-:S09]  /*4f70*/  UPRMT UR4, UR34, 0x654, UR4 ;  /* 0x0000065422047896 */ /* 0x000fd20008000004 */
[----:B------:R-:W-:Y:S03]  /*4f80*/  SYNCS.ARRIVE.TRANS64.RED.A1T0 RZ, [UR4], RZ ;  /* 0x000000ffffff79a7 */ /* 0x000fe60008100404 */
.L_x_102:
[----:B-12---:R-:W-:Y:S01]  /*4f90*/  SHF.L.U32 R2, RZ, 0x1f, RZ ;  /* 0x0000001fff027819 */ /* 0x006fe200000006ff */
[----:B------:R-:W-:Y:S01]  /*4fa0*/  UIADD3 UR4, UPT, UPT, UR17, 0x270, URZ ;  /* 0x0000027011047890 */ /* 0x000fe2000fffe0ff */
[----:B------:R-:W-:Y:S02]  /*4fb0*/  PLOP3.LUT P0, PT, PT, PT, UP1, 0x80, 0x8 ;  /* 0x000000000008781c */ /* 0x000fe40003f0f018 */
[----:B------:R-:W1:Y:S02]  /*4fc0*/  SYNCS.PHASECHK.TRANS64.TRYWAIT P1, [UR17+0x270], R2 ;  /* 0x00027002ff0075a7 */ /* 0x000e640008021111 */
[----:B-1----:R-:W-:Y:S09]  /*4fd0*/  @!P1 BRA `(.L_x_104) ;  /* 0x0000005c00009947 */ /* 0x002ff20003800000 */
.L_x_245:
[----:B------:R-:W-:Y:S01]  /*4fe0*/  @!UP1 UPRMT UR4, UR34, 0x654, UR4 ;  /* 0x0000065422049896 */ /* 0x000fe20008000004 */
[----:B------:R-:W-:Y:S01]  /*4ff0*/  UMOV UR5, 0xffff ;  /* 0x0000ffff00057882 */ /* 0x000fe20000000000 */
[----:B------:R-:W-:-:S07]  /*5000*/  UMOV UR6, 0x1 ;  /* 0x0000000100067882 */ /* 0x000fce0000000000 */
[----:B------:R-:W-:Y:S01]  /*5010*/  @!P0 SYNCS.ARRIVE.TRANS64.RED.A1T0 RZ, [UR4], RZ ;  /* 0x000000ffffff89a7 */ /* 0x000fe20008100404 */
[----:B------:R-:W-:Y:S01]  /*5020*/  NOP ;  /* 0x0000000000007918 */ /* 0x000fe20000000000 */
[----:B-1----:R-:W1:Y:S01]  /*5030*/  LDS R0, [UR8+0x14] ;  /* 0x00001408ff007984 */ /* 0x002e620008000800 */
[----:B------:R-:W-:-:S04]  /*5040*/  ULOP3.LUT UR4, UR32, 0xffff, URZ, 0xc0, !UPT ;  /* 0x0000ffff20047892 */ /* 0x000fc8000f8ec0ff */
[----:B------:R-:W-:-:S04]  /*5050*/  USHF.R.U32.HI UR4, URZ, 0x5, UR4 ;  /* 0x00000005ff047899 */ /* 0x000fc80008011604 */
[----:B------:R-:W-:Y:S02]  /*5060*/  USHF.L.U32 UR5, UR5, UR4, URZ ;  /* 0x0000000405057299 */ /* 0x000fe400080006ff */
[----:B------:R-:W-:-:S04]  /*5070*/  USHF.L.U32 UR4, UR6, UR4, URZ ;  /* 0x0000000406047299 */ /* 0x000fc800080006ff */
[----:B-1----:R-:W-:-:S04]  /*5080*/  LOP3.LUT R0, R0, UR5, RZ, 0xc0, !PT ;  /* 0x0000000500007c12 */ /* 0x002fc8000f8ec0ff */
[----:B------:R-:W-:-:S13]  /*5090*/  ISETP.NE.AND P0, PT, R0, UR5, PT ;  /* 0x0000000500007c0c */ /* 0x000fda000bf05270 */
[----:B------:R-:W-:Y:S05]  /*50a0*/  @P0 BRA `(.L_x_105) ;  /* 0x0000000000580947 */ /* 0x000fea0003800000 */
[----:B------:R-:W1:Y:S02]  /*50b0*/  LDS R0, [UR8+0x18] ;  /* 0x00001808ff007984 */ /* 0x000e640008000800 */
[----:B-1----:R-:W-:-:S04]  /*50c0*/  LOP3.LUT R0, R0, UR4, RZ, 0xc0, !PT ;  /* 0x0000000400007c12 */ /* 0x002fc8000f8ec0ff */
[----:B------:R-:W-:-:S13]  /*50d0*/  ISETP.NE.AND P0, PT, R0, UR4, PT ;  /* 0x0000000400007c0c */ /* 0x000fda000bf05270 */
[----:B------:R-:W-:Y:S05]  /*50e0*/  @P0 BRA `(.L_x_106) ;  /* 0x00000000003c0947 */ /* 0x000fea0003800000 */
[----:B------:R-:W1:Y:S01]  /*50f0*/  S2R R2, SR_LANEID ;  /* 0x0000000000027919 */ /* 0x000e620000000000 */
[----:B------:R-:W-:-:S06]  /*5100*/  ULOP3.LUT UR5, URZ, UR5, URZ, 0x33, !UPT ;  /* 0x00000005ff057292 */ /* 0x000fcc000f8e33ff */
[----:B------:R-:W-:-:S04]  /*5110*/  IMAD.U32 R0, RZ, RZ, UR5 ;  /* 0x00000005ff007e24 */ /* 0x000fc8000f8e00ff */
[----:B------:R2:W4:Y:S02]  /*5120*/  REDUX UR7, R0 ;  /* 0x00000000000773c4 */ /* 0x0005240000000000 */
[----:B------:R1:W-:Y:S01]  /*5130*/  UTCATOMSWS.AND URZ, UR5 ;  /* 0x0000000500ff79e3 */ /* 0x0003e20008000000 */
[----:B--2---:R-:W-:Y:S01]  /*5140*/  LOP3.LUT R0, RZ, UR4, RZ, 0x33, !PT ;  /* 0x00000004ff007c12 */ /* 0x004fe2000f8e33ff */
[----:B------:R-:W-:Y:S02]  /*5150*/  VOTEU.ANY UR4, UPT, PT ;  /* 0x0000000000047886 */ /* 0x000fe400038e0100 */
[----:B------:R-:W-:Y:S02]  /*5160*/  UFLO.U32 UR4, UR4 ;  /* 0x00000004000472bd */ /* 0x000fe400080e0000 */
[----:B------:R-:W2:Y:S04]  /*5170*/  REDUX UR6, R0 ;  /* 0x00000000000673c4 */ /* 0x000ea80000000000 */
[----:B-1----:R-:W-:-:S02]  /*5180*/  ISETP.EQ.U32.AND P0, PT, R2, UR4, PT ;  /* 0x0000000402007c0c */ /* 0x002fc4000bf02070 */
[----:B----4-:R-:W-:-:S11]  /*5190*/  MOV R2, UR7 ;  /* 0x0000000700027c02 */ /* 0x010fd60008000f00 */
[----:B------:R1:W-:Y:S01]  /*51a0*/  @P0 ATOMS.AND RZ, [UR8+0x14], R2 ;  /* 0x00001402ffff098c */ /* 0x0003e2000a800008 */
[----:B--2---:R-:W-:-:S05]  /*51b0*/  IMAD.U32 R0, RZ, RZ, UR6 ;  /* 0x00000006ff007e24 */ /* 0x004fca000f8e00ff */
[----:B------:R1:W-:Y:S01]  /*51c0*/  @P0 ATOMS.AND RZ, [UR8+0x18], R0 ;  /* 0x00001800ffff098c */ /* 0x0003e2000a800008 */
[----:B------:R-:W-:Y:S05]  /*51d0*/  BRA `(.L_x_107) ;  /* 0x0000000000147947 */ /* 0x000fea0003800000 */
.L_x_106:
[----:B------:R-:W-:Y:S02]  /*51e0*/  MOV R2, 0x5200 ;  /* 0x0000520000027802 */ /* 0x000fe40000000f00 */
[----:B---3-5:R-:W-:Y:S05]  /*51f0*/  CALL.REL.NOINC `($__internal_0_$__cuda_sm10x_tcgen05_guardrail_trap_col_being_dealloced_not_returned_by_alloc) ;  /* 0x0000005c00e07944 */ /* 0x028fea0003c00000 */
[----:B------:R-:W-:Y:S05]  /*5200*/  BRA `(.L_x_107) ;  /* 0x0000000000087947 */ /* 0x000fea0003800000 */
.L_x_105:
[----:B------:R-:W-:Y:S02]  /*5210*/  MOV R2, 0x5230 ;  /* 0x0000523000027802 */ /* 0x000fe40000000f00 */
[----:B---3-5:R-:W-:Y:S05]  /*5220*/  CALL.REL.NOINC `($__internal_2_$__cuda_sm10x_tcgen05_guardrail_trap_unallocated_columns_being_dealloced) ;  /* 0x0000005c00ec7944 */ /* 0x028fea0003c00000 */
.L_x_107:
[----:B------:R-:W-:Y:S01]  /*5230*/  NOP ;  /* 0x0000000000007918 */ /* 0x000fe20000000000 */
[----:B------:R-:W-:Y:S05]  /*5240*/  EXIT ;  /* 0x000000000000794d */ /* 0x000fea0003800000 */
.L_x_78:
[----:B------:R-:W-:-:S09]  /*5250*/  UISETP.NE.OR UP0, UPT, UR25, 0x3, !UP3 ;  /* 0x000000031900788c */ /* 0x000fd2000df05670 */
[----:B------:R-:W-:Y:S05]  /*5260*/  BRA.U UP0, `(.L_x_108) ;  /* 0x0000001100b87547 */ /* 0x000fea000b800000 */
[----:B------:R-:W1:Y:S01]  /*5270*/  LDCU UR31, c[0x0][0x370] ;  /* 0x00006e00ff1f77ac */ /* 0x000e620008000800 */
[----:B------:R-:W2:Y:S01]  /*5280*/  LDC.64 R16, c[0x0][0x348] ;  /* 0x0000d200ff107b82 */ /* 0x000ea20000000a00 */
[----:B------:R-:W-:Y:S02]  /*5290*/  HFMA2 R13, -RZ, RZ, 0, 0 ;  /* 0x00000000ff0d7431 */ /* 0x000fe400000001ff */
[----:B------:R-:W-:Y:S01]  /*52a0*/  IMAD.MOV.U32 R15, RZ, RZ, 0x1 ;  /* 0x00000001ff0f7424 */ /* 0x000fe200078e00ff */
[----:B------:R-:W1:Y:S01]  /*52b0*/  LDCU.128 UR48, c[0x0][0xb10] ;  /* 0x00016200ff3077ac */ /* 0x000e620008000c00 */
[----:B------:R-:W-:Y:S01]  /*52c0*/  IMAD.MOV.U32 R14, RZ, RZ, RZ ;  /* 0x000000ffff0e7224 */ /* 0x000fe200078e00ff */
[----:B------:R-:W-:Y:S01]  /*52d0*/  MOV R7, 0x1000 ;  /* 0x0000100000077802 */ /* 0x000fe20000000f00 */
[----:B------:R-:W3:Y:S01]  /*52e0*/  LDCU UR30, c[0x0][0x374] ;  /* 0x00006e80ff1e77ac */ /* 0x000ee20008000800 */
[----:B------:R-:W4:Y:S01]  /*52f0*/  LDC.64 R2, c[0x0][0x888] ;  /* 0x00022200ff027b82 */ /* 0x000f220000000a00 */
[----:B------:R-:W3:Y:S01]  /*5300*/  LDCU UR15, c[0x0][0xb0c] ;  /* 0x00016180ff0f77ac */ /* 0x000ee20008000800 */
[----:B------:R-:W2:Y:S06]  /*5310*/  LDCU UR52, c[0x0][0xb20] ;  /* 0x00016400ff3477ac */ /* 0x000eac0008000800 */
[----:B------:R-:W4:Y:S01]  /*5320*/  LDC.64 R4, c[0x0][0x890] ;  /* 0x00022400ff047b82 */ /* 0x000f220000000a00 */
[----:B------:R-:W2:Y:S01]  /*5330*/  LDCU UR4, c[0x0][0xb30] ;  /* 0x00016600ff0477ac */ /* 0x000ea20008000800 */
[----:B------:R-:W-:Y:S01]  /*5340*/  UMOV UR21, 0x400 ;  /* 0x0000040000157882 */ /* 0x000fe20000000000 */
[----:B-1----:R-:W-:-:S02]  /*5350*/  UIMAD.WIDE.U32 UR6, UR31, UR48, URZ ;  /* 0x000000301f0672a5 */ /* 0x002fc4000f8e00ff */
[----:B---3--:R-:W-:Y:S02]  /*5360*/  UIMAD.WIDE.U32 UR8, UR30, UR51, URZ ;  /* 0x000000331e0872a5 */ /* 0x008fe4000f8e00ff */
[----:B------:R-:W-:Y:S02]  /*5370*/  ULEA UR21, UR47, UR21, 0x18 ;  /* 0x000000152f157291 */ /* 0x000fe4000f8ec0ff */
[----:B------:R-:W-:Y:S02]  /*5380*/  UPLOP3.LUT UP2, UPT, UPT, UPT, UPT, 0x40, 0x4 ;  /* 0x000000000004789c */ /* 0x000fe40003f4e870 */
[----:B------:R-:W-:Y:S01]  /*5390*/  UIADD3 UR37, UPT, UPT, UR21, 0x1b8, URZ ;  /* 0x000001b815257890 */ /* 0x000fe2000fffe0ff */
[----:B------:R-:W-:Y:S01]  /*53a0*/  UMOV UR6, UR7 ;  /* 0x0000000700067c82 */ /* 0x000fe20008000000 */
[----:B------:R-:W-:Y:S01]  /*53b0*/  UMOV UR38, UR9 ;  /* 0x0000000900267c82 */ /* 0x000fe20008000000 */
[----:B------:R-:W-:Y:S02]  /*53c0*/  UISETP.GE.AND UP0, UPT, UR45, 0x1, UPT ;  /* 0x000000012d00788c */ /* 0x000fe4000bf06270 */
[----:B------:R-:W-:Y:S01]  /*53d0*/  UISETP.NE.AND UP4, UPT, UR45, 0x1, UPT ;  /* 0x000000012d00788c */ /* 0x000fe2000bf85270 */
[----:B------:R-:W1:Y:S01]  /*53e0*/  LDCU.64 UR22, c[0x0][0xb28] ;  /* 0x00016500ff1677ac */ /* 0x000e620008000a00 */
[----:B------:R-:W-:-:S02]  /*53f0*/  UISETP.NE.AND UP6, UPT, UR15, 0x1, UPT ;  /* 0x000000010f00788c */ /* 0x000fc4000bfc5270 */
[----:B------:R-:W-:Y:S02]  /*5400*/  UISETP.NE.AND UP5, UPT, UR50, 0x1, UPT ;  /* 0x000000013200788c */ /* 0x000fe4000bfa5270 */
[----:B------:R-:W-:Y:S02]  /*5410*/  UIADD3 UR41, UPT, UPT, UR21, 0x1a0, URZ ;  /* 0x000001a015297890 */ /* 0x000fe4000fffe0ff */
[----:B------:R-:W-:Y:S02]  /*5420*/  UIADD3 UR33, UPT, UPT, UR21, 0x1a8, URZ ;  /* 0x000001a815217890 */ /* 0x000fe4000fffe0ff */
[----:B------:R-:W-:Y:S02]  /*5430*/  UIADD3 UR25, UPT, UPT, UR21, 0x1b0, URZ ;  /* 0x000001b015197890 */ /* 0x000fe4000fffe0ff */
[----:B------:R-:W-:Y:S02]  /*5440*/  UPRMT UR37, UR47, 0x654, UR37 ;  /* 0x000006542f257896 */ /* 0x000fe40008000025 */
[----:B------:R-:W-:-:S02]  /*5450*/  USHF.R.U32.HI UR39, URZ, UR49, UR6 ;  /* 0x00000031ff277299 */ /* 0x000fc40008011606 */
[----:B--2---:R-:W-:Y:S02]  /*5460*/  USHF.R.U32.HI UR38, URZ, UR52, UR38 ;  /* 0x00000034ff267299 */ /* 0x004fe40008011626 */
[----:B------:R-:W-:-:S11]  /*5470*/  UISETP.NE.AND UP3, UPT, UR4, 0x1, UPT ;  /* 0x000000010400788c */ /* 0x000fd6000bf65270 */
.L_x_119:
[C---:B------:R-:W-:Y:S02]  /*5480*/  LEA R12, R14.reuse, UR21, 0x3 ;  /* 0x000000150e0c7c11 */ /* 0x040fe4000f8e18ff */
[----:B------:R-:W-:Y:S02]  /*5490*/  SHF.L.U32 R0, R13, 0x1f, RZ ;  /* 0x0000001f0d007819 */ /* 0x000fe400000006ff */
[----:B------:R-:W-:Y:S02]  /*54a0*/  LEA R8, R14, UR21, 0x4 ;  /* 0x000000150e087c11 */ /* 0x000fe4000f8e20ff */
[----:B--2---:R-:W2:Y:S02]  /*54b0*/  SYNCS.PHASECHK.TRANS64.TRYWAIT P0, [R12+URZ+0x1f0], R0 ;  /* 0x0001f0000c0075a7 */ /* 0x004ea400080011ff */
[----:B--2---:R-:W-:Y:S05]  /*54c0*/  @!P0 BRA `(.L_x_109) ;  /* 0x0000005400dc8947 */ /* 0x004fea0003800000 */
.L_x_246:
[----:B------:R-:W3:Y:S01]  /*54d0*/  LDS.128 R8, [R8+0x280] ;  /* 0x0002800008087984 */ /* 0x000ee20000000c00 */
[----:B------:R-:W-:Y:S01]  /*54e0*/  UISETP.GE.AND UP0, UPT, UR45, 0x1, UPT ;  /* 0x000000012d00788c */ /* 0x000fe2000bf06270 */
[----:B------:R-:W-:Y:S01]  /*54f0*/  @!PT LDS RZ, [RZ] ;  /* 0x00000000fffff984 */ /* 0x000fe20000000800 */
[----:B------:R-:W-:Y:S01]  /*5500*/  @!PT LDS RZ, [RZ] ;  /* 0x00000000fffff984 */ /* 0x000fe20000000800 */
[----:B------:R-:W-:Y:S01]  /*5510*/  @!PT LDS RZ, [RZ] ;  /* 0x00000000fffff984 */ /* 0x000fe20000000800 */
[----:B------:R-:W-:Y:S01]  /*5520*/  @!PT LDS RZ, [RZ] ;  /* 0x00000000fffff984 */ /* 0x000fe20000000800 */
[----:B------:R1:W-:Y:S06]  /*5530*/  MEMBAR.ALL.CTA ;  /* 0x0000000000007992 */ /* 0x0003ec0000008000 */
[----:B-1----:R-:W1:Y:S01]  /*5540*/  FENCE.VIEW.ASYNC.S ;  /* 0x00000000000073c6 */ /* 0x002e620000000000 */
[----:B---3--:R-:W-:Y:S11]  /*5550*/  LOP3.LUT P0, RZ, R10, 0x1, RZ, 0xc0, !PT ;  /* 0x000000010aff7812 */ /* 0x008ff6000780c0ff */
[----:B------:R-:W-:Y:S02]  /*5560*/  @!UPT UIADD3 URZ, UPT, UPT, URZ, URZ, URZ ;  /* 0x000000fffffff290 */ /* 0x000fe4000fffe0ff */
[----:B-1----:R-:W-:Y:S01]  /*5570*/  VOTEU.ANY UP1, P0 ;  /* 0x0000000000ff7886 */ /* 0x002fe20000020100 */
[----:B------:R-:W-:Y:S11]  /*5580*/  PLOP3.LUT P0, PT, PT, PT, UP1, 0x80, 0x8 ;  /* 0x000000000008781c */ /* 0x000ff60003f0f018 */
[----:B------:R-:W-:Y:S02]  /*5590*/  @!UPT UIADD3 URZ, UPT, UPT, URZ, URZ, URZ ;  /* 0x000000fffffff290 */ /* 0x000fe4000fffe0ff */
[----:B--2---:R-:W-:Y:S02]  /*55a0*/  @P0 SHF.R.U32.HI R0, RZ, 0x10, R9 ;  /* 0x00000010ff000819 */ /* 0x004fe40000011609 */
[----:B------:R-:W-:Y:S02]  /*55b0*/  @P0 MOV R6, R8 ;  /* 0x0000000800060202 */ /* 0x000fe40000000f00 */
[----:B------:R-:W-:Y:S01]  /*55c0*/  @P0 R2UR UR4, R0 ;  /* 0x00000000000402ca */ /* 0x000fe200000e0000 */
[----:B------:R-:W-:Y:S01]  /*55d0*/  VIADD R0, R12, 0x200 ;  /* 0x000002000c007836 */ /* 0x000fe20000000000 */
[----:B------:R-:W-:Y:S02]  /*55e0*/  @P0 LOP3.LUT R8, R9, 0xffff, RZ, 0xc0, !PT ;  /* 0x0000ffff09080812 */ /* 0x000fe400078ec0ff */
[----:B------:R-:W-:Y:S02]  /*55f0*/  @P0 R2UR UR6, R6 ;  /* 0x00000000060602ca */ /* 0x000fe400000e0000 */
[----:B------:R-:W-:Y:S02]  /*5600*/  PRMT R0, RZ, 0x654, R0 ;  /* 0x00000654ff007816 */ /* 0x000fe40000000000 */
[----:B------:R-:W-:Y:S02]  /*5610*/  @P0 R2UR UR5, R8 ;  /* 0x00000000080502ca */ /* 0x000fe400000e0000 */
[----:B------:R1:W-:Y:S03]  /*5620*/  SYNCS.ARRIVE.TRANS64.RED.A1T0 RZ, [R0+URZ], RZ ;  /* 0x000000ff00ff79a7 */ /* 0x0003e600081004ff */
[----:B------:R-:W-:Y:S04]  /*5630*/  @UP1 UMOV UR29, UR4 ;  /* 0x00000004001d1c82 */ /* 0x000fe80008000000 */
[----:B------:R-:W-:Y:S04]  /*5640*/  @UP1 UMOV UR14, UR6 ;  /* 0x00000006000e1c82 */ /* 0x000fe80008000000 */
[----:B------:R-:W-:Y:S01]  /*5650*/  @UP1 UMOV UR13, UR5 ;  /* 0x00000005000d1c82 */ /* 0x000fe20008000000 */
[----:B------:R-:W-:Y:S05]  /*5660*/  BRA.U !UP0, `(.L_x_110) ;  /* 0x0000000108a47547 */ /* 0x000fea000b800000 */
[----:B------:R-:W-:Y:S02]  /*5670*/  UIMAD.WIDE.U32 UR16, UR13, UR51, URZ ;  /* 0x000000330d1072a5 */ /* 0x000fe4000f8e00ff */
[----:B------:R-:W-:Y:S02]  /*5680*/  UIMAD.WIDE.U32 UR18, UR14, UR48, URZ ;  /* 0x000000300e1272a5 */ /* 0x000fe4000f8e00ff */
[----:B------:R-:W-:Y:S02]  /*5690*/  USEL UR4, UR30, UR38, !UP5 ;  /* 0x000000261e047287 */ /* 0x000fe4000e800000 */
[----:B------:R-:W-:Y:S02]  /*56a0*/  USEL UR7, UR31, UR39, !UP6 ;  /* 0x000000271f077287 */ /* 0x000fe4000f000000 */
[----:B------:R-:W-:Y:S02]  /*56b0*/  UIMAD.WIDE.U32 UR8, UR4, UR22, URZ ;  /* 0x00000016040872a5 */ /* 0x000fe4000f8e00ff */
[----:B------:R-:W-:Y:S01]  /*56c0*/  UIMAD.WIDE.U32 UR10, UR7, UR22, URZ ;  /* 0x00000016070a72a5 */ /* 0x000fe2000f8e00ff */
[----:B------:R-:W-:Y:S02]  /*56d0*/  UMOV UR5, UR17 ;  /* 0x0000001100057c82 */ /* 0x000fe40008000000 */
[----:B------:R-:W-:Y:S03]  /*56e0*/  USHF.R.U32.HI UR6, URZ, UR52, UR5 ;  /* 0x00000034ff067299 */ /* 0x000fe60008011605 */
[----:B------:R-:W-:Y:S01]  /*56f0*/  UMOV UR5, UR19 ;  /* 0x0000001300057c82 */ /* 0x000fe20008000000 */
[----:B------:R-:W-:Y:S02]  /*5700*/  USEL UR6, UR13, UR6, !UP5 ;  /* 0x000000060d067287 */ /* 0x000fe4000e800000 */
[----:B------:R-:W-:Y:S03]  /*5710*/  USHF.R.U32.HI UR12, URZ, UR49, UR5 ;  /* 0x00000031ff0c7299 */ /* 0x000fe60008011605 */
[----:B------:R-:W-:Y:S02]  /*5720*/  UMOV UR5, UR9 ;  /* 0x0000000900057c82 */ /* 0x000fe40008000000 */
[----:B------:R-:W-:Y:S03]  /*5730*/  @UP4 USHF.R.U32.HI UR4, URZ, UR23, UR5 ;  /* 0x00000017ff044299 */ /* 0x000fe60008011605 */
[----:B------:R-:W-:Y:S01]  /*5740*/  UMOV UR5, UR11 ;  /* 0x0000000b00057c82 */ /* 0x000fe20008000000 */
[----:B------:R-:W-:Y:S02]  /*5750*/  UIMAD UR4, UR45, UR4, URZ ;  /* 0x000000042d0472a4 */ /* 0x000fe4000f8e02ff */
[----:B------:R-:W-:Y:S02]  /*5760*/  @UP4 USHF.R.U32.HI UR7, URZ, UR23, UR5 ;  /* 0x00000017ff074299 */ /* 0x000fe40008011605 */
[----:B------:R-:W-:Y:S02]  /*5770*/  UIMAD.WIDE.U32 UR10, UR6, UR22, URZ ;  /* 0x00000016060a72a5 */ /* 0x000fe4000f8e00ff */
[----:B------:R-:W-:Y:S02]  /*5780*/  USEL UR5, UR14, UR12, !UP6 ;  /* 0x0000000c0e057287 */ /* 0x000fe4000f000000 */
[----:B------:R-:W-:Y:S02]  /*5790*/  UIMAD UR8, UR45, UR7, URZ ;  /* 0x000000072d0872a4 */ /* 0x000fe4000f8e02ff */
[----:B------:R-:W-:Y:S03]  /*57a0*/  UISETP.GE.AND UP0, UPT, UR6, UR4, UPT ;  /* 0x000000040600728c */ /* 0x000fe6000bf06270 */
[----:B------:R-:W-:Y:S01]  /*57b0*/  UMOV UR4, UR11 ;  /* 0x0000000b00047c82 */ /* 0x000fe20008000000 */
[----:B------:R-:W-:Y:S02]  /*57c0*/  UISETP.GE.OR UP0, UPT, UR5, UR8, UP0 ;  /* 0x000000080500728c */ /* 0x000fe40008706670 */
[----:B------:R-:W-:Y:S02]  /*57d0*/  USHF.R.U32.HI UR4, URZ, UR23, UR4 ;  /* 0x00000017ff047299 */ /* 0x000fe40008011604 */
[----:B------:R-:W-:Y:S02]  /*57e0*/  UIMAD.WIDE.U32 UR8, UR5, UR22, URZ ;  /* 0x00000016050872a5 */ /* 0x000fe4000f8e00ff */
[----:B------:R-:W-:Y:S04]  /*57f0*/  USEL UR10, UR6, UR4, !UP4 ;  /* 0x00000004060a7287 */ /* 0x000fe8000e000000 */
[----:B------:R-:W-:Y:S01]  /*5800*/  UIADD3 UR11, UPT, UPT, -UR10, URZ, URZ ;  /* 0x000000ff0a0b7290 */ /* 0x000fe2000fffe1ff */
[----:B------:R-:W-:Y:S02]  /*5810*/  @!UP0 UMOV UR4, UR9 ;  /* 0x0000000900048c82 */ /* 0x000fe40008000000 */
[----:B------:R-:W-:Y:S02]  /*5820*/  @!UP0 USHF.R.U32.HI UR4, URZ, UR23, UR4 ;  /* 0x00000017ff048299 */ /* 0x000fe40008011604 */
[----:B------:R-:W-:Y:S02]  /*5830*/  UIMAD UR8, UR45, UR11, UR6 ;  /* 0x0000000b2d0872a4 */ /* 0x000fe4000f8e0206 */
[----:B------:R-:W-:Y:S04]  /*5840*/  @!UP0 USEL UR4, UR5, UR4, !UP4 ;  /* 0x0000000405048287 */ /* 0x000fe8000e000000 */
[----:B------:R-:W-:Y:S02]  /*5850*/  @!UP0 UIMAD UR7, UR7, UR8, UR4 ;  /* 0x00000008070782a4 */ /* 0x000fe4000f8e0204 */
[----:B------:R-:W-:Y:S02]  /*5860*/  @!UP0 UIADD3 UR9, UPT, UPT, UR10, -UR4, URZ ;  /* 0x800000040a098290 */ /* 0x000fe4000fffe0ff */
[----:B------:R-:W-:Y:S02]  /*5870*/  UIADD3 UR8, UPT, UPT, -UR6, URZ, URZ ;  /* 0x000000ff06087290 */ /* 0x000fe4000fffe1ff */
[----:B------:R-:W-:Y:S02]  /*5880*/  UIADD3 UR4, UPT, UPT, -UR5, URZ, URZ ;  /* 0x000000ff05047290 */ /* 0x000fe4000fffe1ff */
[----:B------:R-:W-:Y:S03]  /*5890*/  @!UP0 UIMAD UR6, UR9, UR45, UR5 ;  /* 0x0000002d090682a4 */ /* 0x000fe6000f8e0205 */
[----:B------:R-:W-:Y:S01]  /*58a0*/  @!UP0 UMOV UR5, UR7 ;  /* 0x0000000700058c82 */ /* 0x000fe20008000000 */
[----:B------:R-:W-:Y:S02]  /*58b0*/  UIMAD UR7, UR15, UR4, UR14 ;  /* 0x000000040f0772a4 */ /* 0x000fe4000f8e020e */
[----:B------:R-:W-:Y:S02]  /*58c0*/  UIMAD UR4, UR50, UR8, UR13 ;  /* 0x00000008320472a4 */ /* 0x000fe4000f8e020d */
[----:B------:R-:W-:Y:S02]  /*58d0*/  UIMAD UR14, UR5, UR15, UR7 ;  /* 0x0000000f050e72a4 */ /* 0x000fe4000f8e0207 */
[----:B------:R-:W-:Y:S11]  /*58e0*/  UIMAD UR13, UR6, UR50, UR4 ;  /* 0x00000032060d72a4 */ /* 0x000ff6000f8e0204 */
[----:B------:R-:W-:Y:S01]  /*58f0*/  @!UPT UIADD3 URZ, UPT, UPT, URZ, URZ, URZ ;  /* 0x000000fffffff290 */ /* 0x000fe2000fffe0ff */
.L_x_110:
[----:B------:R-:W2:Y:S01]  /*5900*/  @!UP3 LDCU.128 UR8, c[0x0][0xb10] ;  /* 0x00016200ff08b7ac */ /* 0x000ea20008000c00 */
[C---:B----4-:R-:W-:Y:S02]  /*5910*/  ISETP.NE.U32.AND P1, PT, R4.reuse, RZ, PT ;  /* 0x000000ff0400720c */ /* 0x050fe40003f25070 */
[----:B------:R-:W-:Y:S02]  /*5920*/  ISETP.NE.U32.AND P0, PT, R4, RZ, PT ;  /* 0x000000ff0400720c */ /* 0x000fe40003f05070 */
[C---:B------:R-:W-:Y:S02]  /*5930*/  ISETP.NE.AND.EX P1, PT, R5.reuse, RZ, PT, P1 ;  /* 0x000000ff0500720c */ /* 0x040fe40003f25310 */
[----:B------:R-:W-:Y:S01]  /*5940*/  ISETP.NE.AND.EX P0, PT, R5, RZ, PT, P0 ;  /* 0x000000ff0500720c */ /* 0x000fe20003f05300 */
[----:B------:R-:W3:Y:S01]  /*5950*/  @!UP3 LDCU UR5, c[0x0][0xb0c] ;  /* 0x00016180ff05b7ac */ /* 0x000ee20008000800 */
[----:B------:R-:W-:Y:S01]  /*5960*/  SHF.L.U32 R9, R15, 0x1f, RZ ;  /* 0x0000001f0f097819 */ /* 0x000fe200000006ff */
[----:B------:R-:W-:Y:S02]  /*5970*/  USHF.L.U32 UR42, UR24, 0x7, URZ ;  /* 0x00000007182a7899 */ /* 0x000fe400080006ff */
[----:B------:R-:W-:Y:S02]  /*5980*/  USHF.L.U32 UR43, UR20, 0x6, URZ ;  /* 0x00000006142b7899 */ /* 0x000fe400080006ff */
[----:B--2---:R-:W-:Y:S07]  /*5990*/  UIMAD.WIDE.U32 UR6, UR14, UR8, URZ ;  /* 0x000000080e0672a5 */ /* 0x004fee000f8e00ff */
[----:B------:R-:W-:Y:S01]  /*59a0*/  @!UP3 UMOV UR4, UR7 ;  /* 0x000000070004bc82 */ /* 0x000fe20008000000 */
[----:B---3--:R-:W-:Y:S02]  /*59b0*/  @!UP3 UISETP.NE.AND UP0, UPT, UR5, 0x1, UPT ;  /* 0x000000010500b88c */ /* 0x008fe4000bf05270 */
[----:B------:R-:W-:Y:S02]  /*59c0*/  @!UP3 USHF.R.U32.HI UR4, URZ, UR9, UR4 ;  /* 0x00000009ff04b299 */ /* 0x000fe40008011604 */
[----:B------:R-:W-:Y:S02]  /*59d0*/  UIMAD.WIDE.U32 UR6, UR13, UR11, URZ ;  /* 0x0000000b0d0672a5 */ /* 0x000fe4000f8e00ff */
[----:B------:R-:W-:Y:S02]  /*59e0*/  @!UP3 USEL UR8, UR14, UR4, !UP0 ;  /* 0x000000040e08b287 */ /* 0x000fe4000c000000 */
[----:B------:R-:W-:Y:S03]  /*59f0*/  @!UP3 UISETP.NE.AND UP0, UPT, UR10, 0x1, UPT ;  /* 0x000000010a00b88c */ /* 0x000fe6000bf05270 */
[----:B------:R-:W-:Y:S02]  /*5a00*/  @!UP3 UMOV UR6, UR7 ;  /* 0x000000070006bc82 */ /* 0x000fe40008000000 */
[----:B------:R-:W2:Y:S02]  /*5a10*/  @!UP3 LDCU UR4, c[0x0][0xb20] ;  /* 0x00016400ff04b7ac */ /* 0x000ea40008000800 */
[----:B--2---:R-:W-:Y:S04]  /*5a20*/  @!UP3 USHF.R.U32.HI UR6, URZ, UR4, UR6 ;  /* 0x00000004ff06b299 */ /* 0x004fe80008011606 */
[----:B------:R-:W-:Y:S04]  /*5a30*/  @!UP3 USEL UR6, UR13, UR6, !UP0 ;  /* 0x000000060d06b287 */ /* 0x000fe8000c000000 */
[----:B------:R-:W-:Y:S02]  /*5a40*/  @!UP3 UIADD3 UR4, UPT, UPT, -UR8, UR6, URZ ;  /* 0x000000060804b290 */ /* 0x000fe4000fffe1ff */
[----:B------:R-:W-:Y:S02]  /*5a50*/  @!UP3 UIADD3 UR6, UPT, UPT, UR8, -UR6, URZ ;  /* 0x800000060806b290 */ /* 0x000fe4000fffe0ff */
[----:B------:R-:W-:Y:S02]  /*5a60*/  @!UP3 UIMAD UR14, UR4, UR5, UR14 ;  /* 0x00000005040eb2a4 */ /* 0x000fe4000f8e020e */
[----:B------:R-:W-:Y:S01]  /*5a70*/  @!UP3 UIMAD UR13, UR6, UR10, UR13 ;  /* 0x0000000a060db2a4 */ /* 0x000fe2000f8e020d */
[----:B------:R-:W-:Y:S11]  /*5a80*/  BRA.U UP2, `(.L_x_111) ;  /* 0x0000000102107547 */ /* 0x000ff6000b800000 */
[----:B------:R-:W-:Y:S04]  /*5a90*/  MOV R6, UR46 ;  /* 0x0000002e00067c02 */ /* 0x000fe80008000f00 */
[----:B------:R-:W-:Y:S04]  /*5aa0*/  SHF.L.U32 R6, R6, 0x1f, RZ ;  /* 0x0000001f06067819 */ /* 0x000fe800000006ff */
[----:B------:R-:W2:Y:S02]  /*5ab0*/  SYNCS.PHASECHK.TRANS64.TRYWAIT P2, [UR21+0x1e8], R6 ;  /* 0x0001e806ff0075a7 */ /* 0x000ea40008041115 */
[----:B--2---:R-:W-:Y:S05]  /*5ac0*/  @!P2 BRA `(.L_x_112) ;  /* 0x000000500070a947 */ /* 0x004fea0003800000 */
.L_x_111:
[----:B------:R-:W-:Y:S05]  /*5ad0*/  @!P1 BRA `(.L_x_113) ;  /* 0x0000000000309947 */ /* 0x000fea0003800000 */
[----:B------:R-:W-:Y:S01]  /*5ae0*/  ISETP.NE.U32.AND P1, PT, R2, RZ, PT ;  /* 0x000000ff0200720c */ /* 0x000fe20003f25070 */
[----:B------:R-:W2:Y:S01]  /*5af0*/  LDCU.64 UR4, c[0x0][0x358] ;  /* 0x00006b00ff0477ac */ /* 0x000ea20008000a00 */
[----:B------:R-:W-:Y:S02]  /*5b00*/  IMAD.MOV.U32 R46, RZ, RZ, 0x1 ;  /* 0x00000001ff2e7424 */ /* 0x000fe400078e00ff */
[----:B------:R-:W-:Y:S11]  /*5b10*/  ISETP.NE.AND.EX P1, PT, R3, RZ, PT, P1 ;  /* 0x000000ff0300720c */ /* 0x000ff60003f25310 */
[----:B------:R-:W-:Y:S02]  /*5b20*/  @!UPT UIADD3 URZ, UPT, UPT, URZ, URZ, URZ ;  /* 0x000000fffffff290 */ /* 0x000fe4000fffe0ff */
[----:B------:R-:W3:Y:S01]  /*5b30*/  @P1 LDC.64 R10, c[0x0][0x888] ;  /* 0x00022200ff0a1b82 */ /* 0x000ee20000000a00 */
[----:B-1----:R-:W-:Y:S04]  /*5b40*/  @P1 IMAD R0, R4, UR36, RZ ;  /* 0x0000002404001c24 */ /* 0x002fe8000f8e02ff */
[----:B---3--:R-:W-:Y:S04]  /*5b50*/  @P1 IMAD.WIDE R10, R0, 0x4, R10 ;  /* 0x00000004000a1825 */ /* 0x008fe800078e020a */
[----:B------:R-:W-:Y:S01]  /*5b60*/  HFMA2 R0, -RZ, RZ, 0, 5.9604644775390625e-08 ;  /* 0x00000001ff007431 */ /* 0x000fe200000001ff */
[----:B--2--5:R2:W5:Y:S04]  /*5b70*/  @P1 LDG.E R27, desc[UR4][R10.64] ;  /* 0x000000040a1b1981 */ /* 0x024568000c1e1900 */
[----:B------:R-:W-:Y:S01]  /*5b80*/  @!P1 PRMT R46, R0, 0x7610, R46 ;  /* 0x00007610002e9816 */ /* 0x000fe2000000002e */
[----:B--2---:R-:W3:Y:S06]  /*5b90*/  @!P1 LDC R27, c[0x0][0x880] ;  /* 0x00022000ff1b9b82 */ /* 0x004eec0000000800 */
.L_x_113:
[----:B---3-5:R-:W-:Y:S01]  /*5ba0*/  @!P0 FSETP.EQ.AND P1, PT, R27, RZ, PT ;  /* 0x000000ff1b00820b */ /* 0x028fe20003f22000 */
[----:B------:R-:W-:Y:S01]  /*5bb0*/  @!UPT UIADD3 URZ, UPT, UPT, URZ, URZ, URZ ;  /* 0x000000fffffff290 */ /* 0x000fe2000fffe0ff */
[----:B------:R-:W-:Y:S11]  /*5bc0*/  @!P0 BRA `(.L_x_114) ;  /* 0x0000000000188947 */ /* 0x000ff60003800000 */
[----:B------:R-:W-:Y:S02]  /*5bd0*/  LOP3.LUT P0, RZ, R46, 0xff, RZ, 0xc0, !PT ;  /* 0x000000ff2eff7812 */ /* 0x000fe4000780c0ff */
[----:B------:R-:W-:Y:S04]  /*5be0*/  ISETP.NE.U32.AND P1, PT, R2, RZ, PT ;  /* 0x000000ff0200720c */ /* 0x000fe80003f25070 */
[----:B------:R-:W-:Y:S04]  /*5bf0*/  ISETP.NE.AND.EX P1, PT, R3, RZ, PT, P1 ;  /* 0x000000ff0300720c */ /* 0x000fe80003f25310 */
[----:B------:R-:W-:Y:S03]  /*5c00*/  PLOP3.LUT P1, PT, P1, PT, PT, 0x8, 0x80 ;  /* 0x000000000080781c */ /* 0x000fe60000f2e170 */
[----:B------:R-:W-:Y:S11]  /*5c10*/  @P0 FSETP.EQ.AND P1, PT, R27, RZ, PT ;  /* 0x000000ff1b00020b */ /* 0x000ff60003f22000 */
[----:B------:R-:W-:Y:S02]  /*5c20*/  @!UPT UIADD3 URZ, UPT, UPT, URZ, URZ, URZ ;  /* 0x000000fffffff290 */ /* 0x000fe4000fffe0ff */
.L_x_114:
[----:B------:R-:W2:Y:S01]  /*5c30*/  SYNCS.PHASECHK.TRANS64.TRYWAIT P2, [UR21+0x1c0], R9 ;  /* 0x0001c009ff0075a7 */ /* 0x000ea20008041115 */
[----:B------:R-:W-:Y:S04]  /*5c40*/  ELECT P0, URZ, PT ;  /* 0x0000000000ff782f */ /* 0x000fe80003800000 */
[----:B------:R-:W-:Y:S11]  /*5c50*/  PLOP3.LUT P1, PT, P1, P0, PT, 0xf2, 0x2f ;  /* 0x00000000002f781c */ /* 0x000ff60000f21e72 */
[----:B------:R-:W-:Y:S02]  /*5c60*/  @!UPT UIADD3 URZ, UPT, UPT, URZ, URZ, URZ ;  /* 0x000000fffffff290 */ /* 0x000fe4000fffe0ff */
[----:B------:R-:W-:Y:S05]  /*5c70*/  @!P1 IADD3 R8, P0, PT, R16, 0x580, RZ ;  /* 0x0000058010089810 */ /* 0x000fea0007f1e0ff */
[----:B-1----:R-:W-:Y:S01]  /*5c80*/  @!P1 IMAD.X R6, RZ, RZ, R17, P0 ;  /* 0x000000ffff069224 */ /* 0x002fe200000e0611 */
[----:B--2---:R-:W-:Y:S07]  /*5c90*/  @!P2 BRA `(.L_x_115) ;  /* 0x000000500014a947 */ /* 0x004fee0003800000 */
.L_x_249:
[----:B------:R-:W-:Y:S01]  /*5ca0*/  @!P1 R2UR UR5, R8 ;  /* 0x00000000080592ca */ /* 0x000fe200000e0000 */
[----:B------:R-:W-:Y:S01]  /*5cb0*/  VOTEU.ALL UP0, P1 ;  /* 0x0000000000ff7886 */ /* 0x000fe20000800000 */
[----:B------:R-:W-:Y:S01]  /*5cc0*/  @!P1 R2UR UR4, R6 ;  /* 0x00000000060492ca */ /* 0x000fe200000e0000 */
[----:B------:R-:W-:Y:S01]  /*5cd0*/  UMOV UR16, 0x0 ;  /* 0x0000000000107882 */ /* 0x000fe20000000000 */
[----:B------:R-:W-:Y:S01]  /*5ce0*/  UMOV UR17, 0x10000000 ;  /* 0x1000000000117882 */ /* 0x000fe20000000000 */
[----:B------:R-:W-:Y:S01]  /*5cf0*/  UMOV UR44, UR36 ;  /* 0x00000024002c7c82 */ /* 0x000fe20008000000 */
[----:B------:R-:W-:Y:S01]  /*5d00*/  @!UP0 UIADD3 UR40, UPT, UPT, UR21, 0x300, URZ ;  /* 0x0000030015288890 */ /* 0x000fe2000fffe0ff */
[----:B-1----:R-:W-:Y:S01]  /*5d10*/  @!P1 IMAD.MOV.U32 R0, RZ, RZ, 0x1000 ;  /* 0x00001000ff009424 */ /* 0x002fe200078e00ff */
[----:B------:R-:W-:Y:S01]  /*5d20*/  @!UP0 UIADD3 UR10, UPT, UPT, UR42, 0x40, URZ ;  /* 0x000000402a0a8890 */ /* 0x000fe2000fffe0ff */
[----:B------:R-:W-:Y:S01]  /*5d30*/  @!P1 IADD3 R8, P0, PT, R16, 0x580, RZ ;  /* 0x0000058010089810 */ /* 0x000fe20007f1e0ff */
[----:B------:R-:W-:Y:S01]  /*5d40*/  @!UP0 UIADD3 UR8, UPT, UPT, UR21, 0xb00, URZ ;  /* 0x00000b0015088890 */ /* 0x000fe2000fffe0ff */
[----:B------:R-:W-:Y:S02]  /*5d50*/  VOTEU.ALL UP0, P1 ;  /* 0x0000000000ff7886 */ /* 0x000fe40000800000 */
[----:B------:R-:W-:Y:S01]  /*5d60*/  IMAD.U32 R10, RZ, RZ, UR5 ;  /* 0x00000005ff0a7e24 */ /* 0x000fe2000f8e00ff */
[----:B------:R-:W-:Y:S01]  /*5d70*/  UMOV UR9, UR41 ;  /* 0x0000002900097c82 */ /* 0x000fe20008000000 */
[----:B------:R-:W-:Y:S01]  /*5d80*/  IMAD.U32 R11, RZ, RZ, UR4 ;  /* 0x00000004ff0b7e24 */ /* 0x000fe2000f8e00ff */
[----:B------:R-:W-:Y:S01]  /*5d90*/  UMOV UR11, UR43 ;  /* 0x0000002b000b7c82 */ /* 0x000fe20008000000 */
[----:B------:R-:W-:Y:S01]  /*5da0*/  UMOV UR12, UR36 ;  /* 0x00000024000c7c82 */ /* 0x000fe20008000000 */
[----:B------:R-:W-:Y:S01]  /*5db0*/  @!P1 R2UR UR4, R10 ;  /* 0x000000000a0492ca */ /* 0x000fe200000e0000 */
[----:B------:R-:W-:Y:S01]  /*5dc0*/  UPRMT UR6, UR47, 0x654, UR41 ;  /* 0x000006542f067896 */ /* 0x000fe20008000029 */
[----:B------:R-:W-:Y:S01]  /*5dd0*/  @!P1 R2UR UR5, R11 ;  /* 0x000000000b0592ca */ /* 0x000fe200000e0000 */
[----:B------:R-:W-:Y:S11]  /*5de0*/  @!P1 IMAD.X R6, RZ, RZ, R17, P0 ;  /* 0x000000ffff069224 */ /* 0x000ff600000e0611 */
[----:B------:R-:W-:Y:S01]  /*5df0*/  @!UPT UIADD3 URZ, UPT, UPT, URZ, URZ, URZ ;  /* 0x000000fffffff290 */ /* 0x000fe2000fffe0ff */
[----:B------:R1:W-:Y:S01]  /*5e00*/  @!UP0 UTMALDG.3D [UR40], [UR4], desc[UR16] ;  /* 0x00001028040085b4 */ /* 0x0003e20008011000 */
[----:B------:R-:W-:Y:S05]  /*5e10*/  VOTEU.ALL UP0, P1 ;  /* 0x0000000000ff7886 */ /* 0x000fea0000800000 */
[----:B------:R1:W-:Y:S01]  /*5e20*/  @!UP0 UTMALDG.3D [UR8], [UR4], desc[UR16] ;  /* 0x00001008040085b4 */ /* 0x0003e20008011000 */
[----:B------:R1:W-:Y:S01]  /*5e30*/  @!P1 SYNCS.ARRIVE.TRANS64.RED.A0TR RZ, [UR21+0x1a0], R0 ;  /* 0x0001a000ffff99a7 */ /* 0x0003e20008300415 */
[----:B------:R-:W-:Y:S01]  /*5e40*/  SYNCS.ARRIVE.TRANS64.RED.A1T0 RZ, [UR6], RZ ;  /* 0x000000ffffff79a7 */ /* 0x000fe20008100406 */
[----:B------:R-:W2:Y:S02]  /*5e50*/  SYNCS.PHASECHK.TRANS64.TRYWAIT P2, [UR21+0x1c8], R9 ;  /* 0x0001c809ff0075a7 */ /* 0x000ea40008041115 */
[----:B-12---:R-:W-:Y:S05]  /*5e60*/  @!P2 BRA `(.L_x_116) ;  /* 0x0000004c00b8a947 */ /* 0x006fea0003800000 */
.L_x_251:
        /* <DEDUP_REMOVED lines=10> */
[----:B------:R-:W-:Y:S02]  /*5f10*/  @!UP0 UIADD3 UR10, UPT, UPT, UR42, 0x50, URZ ;  /* 0x000000502a0a8890 */ /* 0x000fe4000fffe0ff */
[----:B------:R-:W-:Y:S01]  /*5f20*/  @!UP0 UIADD3 UR8, UPT, UPT, UR21, 0x1b00, URZ ;  /* 0x00001b0015088890 */ /* 0x000fe2000fffe0ff */
[----:B------:R-:W-:Y:S01]  /*5f30*/  IMAD.U32 R10, RZ, RZ, UR5 ;  /* 0x00000005ff0a7e24 */ /* 0x000fe2000f8e00ff */
[----:B------:R-:W-:Y:S01]  /*5f40*/  VOTEU.ALL UP0, P1 ;  /* 0x0000000000ff7886 */ /* 0x000fe20000800000 */
[----:B------:R-:W-:Y:S01]  /*5f50*/  IMAD.U32 R11, RZ, RZ, UR4 ;  /* 0x00000004ff0b7e24 */ /* 0x000fe2000f8e00ff */
[----:B------:R-:W-:Y:S01]  /*5f60*/  UMOV UR9, UR33 ;  /* 0x0000002100097c82 */ /* 0x000fe20008000000 */
[----:B------:R-:W-:Y:S01]  /*5f70*/  UMOV UR11, UR43 ;  /* 0x0000002b000b7c82 */ /* 0x000fe20008000000 */
[----:B------:R-:W-:Y:S01]  /*5f80*/  @!P1 R2UR UR4, R10 ;  /* 0x000000000a0492ca */ /* 0x000fe200000e0000 */
[----:B------:R-:W-:Y:S01]  /*5f90*/  UMOV UR12, UR36 ;  /* 0x00000024000c7c82 */ /* 0x000fe20008000000 */
[----:B------:R-:W-:Y:S01]  /*5fa0*/  @!P1 R2UR UR5, R11 ;  /* 0x000000000b0592ca */ /* 0x000fe200000e0000 */
[----:B------:R-:W-:Y:S01]  /*5fb0*/  UPRMT UR6, UR47, 0x654, UR33 ;  /* 0x000006542f067896 */ /* 0x000fe20008000021 */
[----:B------:R-:W-:Y:S11]  /*5fc0*/  @!P1 IMAD.X R6, RZ, RZ, R17, P0 ;  /* 0x000000ffff069224 */ /* 0x000ff600000e0611 */
[----:B------:R1:W-:Y:S01]  /*5fd0*/  @!UP0 UTMALDG.3D [UR32], [UR4], desc[UR16] ;  /* 0x00001020040085b4 */ /* 0x0003e20008011000 */
[----:B------:R-:W-:Y:S05]  /*5fe0*/  VOTEU.ALL UP0, P1 ;  /* 0x0000000000ff7886 */ /* 0x000fea0000800000 */
[----:B------:R1:W-:Y:S01]  /*5ff0*/  @!UP0 UTMALDG.3D [UR8], [UR4], desc[UR16] ;  /* 0x00001008040085b4 */ /* 0x0003e20008011000 */
[----:B------:R1:W-:Y:S01]  /*6000*/  @!P1 SYNCS.ARRIVE.TRANS64.RED.A0TR RZ, [UR21+0x1a8], R0 ;  /* 0x0001a800ffff99a7 */ /* 0x0003e20008300415 */
[----:B------:R-:W-:Y:S01]  /*6010*/  SYNCS.ARRIVE.TRANS64.RED.A1T0 RZ, [UR6], RZ ;  /* 0x000000ffffff79a7 */ /* 0x000fe20008100406 */
[----:B------:R-:W2:Y:S02]  /*6020*/  SYNCS.PHASECHK.TRANS64.TRYWAIT P2, [UR21+0x1d0], R9 ;  /* 0x0001d009ff0075a7 */ /* 0x000ea40008041115 */
[----:B-12---:R-:W-:Y:S05]  /*6030*/  @!P2 BRA `(.L_x_117) ;  /* 0x0000004c005ca947 */ /* 0x006fea0003800000 */
.L_x_253:
        /* <DEDUP_REMOVED lines=9> */
[----:B------:R-:W-:Y:S01]  /*60d0*/  VIADD R14, R14, 0x1 ;  /* 0x000000010e0e7836 */ /* 0x000fe20000000000 */
        /* <DEDUP_REMOVED lines=10> */
[----:B------:R-:W-:Y:S01]  /*6180*/  UMOV UR12, UR36 ;  /* 0x00000024000c7c82 */ /* 0x000fe20008000000 */
[----:B------:R-:W-:Y:S11]  /*6190*/  UPRMT UR6, UR47, 0x654, UR25 ;  /* 0x000006542f067896 */ /* 0x000ff60008000019 */
[----:B------:R1:W-:Y:S01]  /*61a0*/  @!UP0 UTMALDG.3D [UR24], [UR4], desc[UR16] ;  /* 0x00001018040085b4 */ /* 0x0003e20008011000 */
[----:B------:R-:W-:Y:S05]  /*61b0*/  VOTEU.ALL UP0, P1 ;  /* 0x0000000000ff7886 */ /* 0x000fea0000800000 */
[----:B------:R1:W-:Y:S01]  /*61c0*/  @!UP0 UTMALDG.3D [UR8], [UR4], desc[UR16] ;  /* 0x00001008040085b4 */ /* 0x0003e20008011000 */
[----:B------:R1:W-:Y:S01]  /*61d0*/  @!P1 SYNCS.ARRIVE.TRANS64.RED.A0TR RZ, [UR21+0x1b0], R0 ;  /* 0x0001b000ffff99a7 */ /* 0x0003e20008300415 */
[----:B------:R-:W-:Y:S01]  /*61e0*/  SYNCS.ARRIVE.TRANS64.RED.A1T0 RZ, [UR6], RZ ;  /* 0x000000ffffff79a7 */ /* 0x000fe20008100406 */
[----:B------:R-:W2:Y:S02]  /*61f0*/  SYNCS.PHASECHK.TRANS64.TRYWAIT P0, [UR21+0x1d8], R9 ;  /* 0x0001d809ff0075a7 */ /* 0x000ea40008001115 */
[----:B-12---:R-:W-:Y:S05]  /*6200*/  @!P0 BRA `(.L_x_118) ;  /* 0x0000004c00008947 */ /* 0x006fea0003800000 */
.L_x_255:
[----:B------:R-:W-:Y:S01]  /*6210*/  UIADD3 UR24, UPT, UPT, UR13, UR63, URZ ;  /* 0x0000003f0d187290 */ /* 0x000fe2000fffe0ff */
[----:B------:R-:W-:Y:S01]  /*6220*/  @!P1 IADD3 R6, P0, PT, R16, 0x580, RZ ;  /* 0x0000058010069810 */ /* 0x000fe20007f1e0ff */
[----:B------:R-:W-:Y:S01]  /*6230*/  UPLOP3.LUT UP2, UPT, UPT, UPT, UPT, 0x80, 0x8 ;  /* 0x000000000008789c */ /* 0x000fe20003f4f070 */
[----:B------:R-:W-:Y:S01]  /*6240*/  R2UR UR26, R50 ;  /* 0x00000000321a72ca */ /* 0x000fe200000e0000 */
[----:B------:R-:W-:Y:S01]  /*6250*/  VOTEU.ALL UP0, P1 ;  /* 0x0000000000ff7886 */ /* 0x000fe20000800000 */
[----:B------:R-:W-:Y:S01]  /*6260*/  @!P1 R2UR UR5, R6 ;  /* 0x00000000060592ca */ /* 0x000fe200000e0000 */
[----:B-1----:R-:W-:Y:S01]  /*6270*/  @!P1 IMAD.X R0, RZ, RZ, R17, P0 ;  /* 0x000000ffff009224 */ /* 0x002fe200000e0611 */
[----:B------:R-:W-:Y:S01]  /*6280*/  UMOV UR6, 0x0 ;  /* 0x0000000000067882 */ /* 0x000fe20000000000 */
[----:B------:R-:W-:Y:S01]  /*6290*/  UMOV UR7, 0x10000000 ;  /* 0x1000000000077882 */ /* 0x000fe20000000000 */
[----:B------:R-:W-:Y:S01]  /*62a0*/  @!UP0 UIADD3 UR18, UPT, UPT, UR42, 0x30, URZ ;  /* 0x000000302a128890 */ /* 0x000fe2000fffe0ff */
[----:B------:R-:W-:Y:S01]  /*62b0*/  ISETP.NE.AND P0, PT, R14, 0x2, PT ;  /* 0x000000020e00780c */ /* 0x000fe20003f05270 */
[----:B------:R-:W-:Y:S01]  /*62c0*/  @!UP0 UIADD3 UR16, UPT, UPT, UR21, 0x3300, URZ ;  /* 0x0000330015108890 */ /* 0x000fe2000fffe0ff */
[----:B------:R-:W-:Y:S01]  /*62d0*/  @!P1 R2UR UR4, R0 ;  /* 0x00000000000492ca */ /* 0x000fe200000e0000 */
[----:B------:R-:W-:Y:S01]  /*62e0*/  @!UP0 UIADD3 UR17, UPT, UPT, UR21, 0x1b8, URZ ;  /* 0x000001b815118890 */ /* 0x000fe2000fffe0ff */
[----:B------:R-:W-:Y:S01]  /*62f0*/  SEL R0, RZ, 0x1, P0 ;  /* 0x00000001ff007807 */ /* 0x000fe20000000000 */
[----:B------:R-:W-:Y:S01]  /*6300*/  @!UP0 UIADD3 UR10, UPT, UPT, UR42, 0x70, URZ ;  /* 0x000000702a0a8890 */ /* 0x000fe2000fffe0ff */
[----:B------:R-:W-:Y:S01]  /*6310*/  LOP3.LUT R15, R15, 0x1, RZ, 0x3c, !PT ;  /* 0x000000010f0f7812 */ /* 0x000fe200078e3cff */
[----:B------:R-:W-:Y:S01]  /*6320*/  @!UP0 UIADD3 UR8, UPT, UPT, UR21, 0x3b00, URZ ;  /* 0x00003b0015088890 */ /* 0x000fe2000fffe0ff */
[----:B------:R-:W-:Y:S01]  /*6330*/  IMAD.U32 R8, RZ, RZ, UR5 ;  /* 0x00000005ff087e24 */ /* 0x000fe2000f8e00ff */
[----:B------:R-:W-:Y:S01]  /*6340*/  VOTEU.ALL UP0, P1 ;  /* 0x0000000000ff7886 */ /* 0x000fe20000800000 */
[----:B------:R-:W-:Y:S01]  /*6350*/  UMOV UR19, UR43 ;  /* 0x0000002b00137c82 */ /* 0x000fe20008000000 */
[----:B------:R-:W-:Y:S01]  /*6360*/  UMOV UR20, UR36 ;  /* 0x0000002400147c82 */ /* 0x000fe20008000000 */
[----:B------:R-:W-:Y:S01]  /*6370*/  UMOV UR11, UR43 ;  /* 0x0000002b000b7c82 */ /* 0x000fe20008000000 */
[----:B------:R-:W-:Y:S01]  /*6380*/  UMOV UR12, UR36 ;  /* 0x00000024000c7c82 */ /* 0x000fe20008000000 */
[----:B------:R-:W-:Y:S01]  /*6390*/  UMOV UR9, UR17 ;  /* 0x0000001100097c82 */ /* 0x000fe20008000000 */
[----:B------:R-:W-:Y:S01]  /*63a0*/  IMAD.U32 R9, RZ, RZ, UR4 ;  /* 0x00000004ff097e24 */ /* 0x000fe2000f8e00ff */
[----:B------:R-:W-:Y:S01]  /*63b0*/  @!P1 R2UR UR4, R8 ;  /* 0x00000000080492ca */ /* 0x000fe200000e0000 */
[----:B------:R-:W-:Y:S01]  /*63c0*/  UMOV UR36, UR29 ;  /* 0x0000001d00247c82 */ /* 0x000fe20008000000 */
[----:B------:R-:W-:Y:S02]  /*63d0*/  LOP3.LUT R13, R13, R0, RZ, 0x3c, !PT ;  /* 0x000000000d0d7212 */ /* 0x000fe400078e3cff */
[----:B------:R-:W-:Y:S02]  /*63e0*/  @!P1 R2UR UR5, R9 ;  /* 0x00000000090592ca */ /* 0x000fe400000e0000 */
[----:B------:R-:W-:Y:S11]  /*63f0*/  SEL R14, R14, RZ, P0 ;  /* 0x000000ff0e0e7207 */ /* 0x000ff60000000000 */
[----:B------:R1:W-:Y:S01]  /*6400*/  @!UP0 UTMALDG.3D [UR16], [UR4], desc[UR6] ;  /* 0x00000610040085b4 */ /* 0x0003e20008011000 */
[----:B------:R-:W-:Y:S05]  /*6410*/  VOTEU.ALL UP0, P1 ;  /* 0x0000000000ff7886 */ /* 0x000fea0000800000 */
[----:B------:R2:W-:Y:S01]  /*6420*/  @!UP0 UTMALDG.3D [UR8], [UR4], desc[UR6] ;  /* 0x00000608040085b4 */ /* 0x0005e20008011000 */
[----:B------:R2:W-:Y:S01]  /*6430*/  @!P1 SYNCS.ARRIVE.TRANS64.RED.A0TR RZ, [UR21+0x1b8], R7 ;  /* 0x0001b807ffff99a7 */ /* 0x0005e20008300415 */
[----:B------:R-:W-:Y:S01]  /*6440*/  SYNCS.ARRIVE.TRANS64.RED.A1T0 RZ, [UR37], RZ ;  /* 0x000000ffffff79a7 */ /* 0x000fe20008100425 */
[----:B-1----:R-:W-:Y:S01]  /*6450*/  UIADD3 UR20, UPT, UPT, UR14, UR26, URZ ;  /* 0x0000001a0e147290 */ /* 0x002fe2000fffe0ff */
[----:B------:R-:W-:Y:S11]  /*6460*/  BRA.U UP1, `(.L_x_119) ;  /* 0xfffffff101047547 */ /* 0x000ff6000b83ffff */
[----:B------:R-:W-:-:S04]  /*6470*/  SHF.L.U32 R2, R15, 0x1f, RZ ;  /* 0x0000001f0f027819 */ /* 0x000fc800000006ff */
[----:B------:R-:W1:Y:S02]  /*6480*/  SYNCS.PHASECHK.TRANS64.TRYWAIT P0, [UR21+0x1c0], R2 ;  /* 0x0001c002ff0075a7 */ /* 0x000e640008001115 */
[----:B-1----:R-:W-:Y:S05]  /*6490*/  @!P0 BRA `(.L_x_120) ;  /* 0x0000004800748947 */ /* 0x002fea0003800000 */
.L_x_257:
[----:B------:R-:W3:Y:S02]  /*64a0*/  SYNCS.PHASECHK.TRANS64.TRYWAIT P0, [UR21+0x1c8], R2 ;  /* 0x0001c802ff0075a7 */ /* 0x000ee40008001115 */
[----:B---3--:R-:W-:Y:S05]  /*64b0*/  @!P0 BRA `(.L_x_121) ;  /* 0x0000004800848947 */ /* 0x008fea0003800000 */
.L_x_259:
[----:B------:R-:W3:Y:S02]  /*64c0*/  SYNCS.PHASECHK.TRANS64.TRYWAIT P0, [UR21+0x1d0], R2 ;  /* 0x0001d002ff0075a7 */ /* 0x000ee40008001115 */
[----:B---3--:R-:W-:Y:S05]  /*64d0*/  @!P0 BRA `(.L_x_122) ;  /* 0x0000004800948947 */ /* 0x008fea0003800000 */
.L_x_261:
[----:B-1----:R-:W-:-:S07]  /*64e0*/  MOV R0, UR21 ;  /* 0x0000001500007c02 */ /* 0x002fce0008000f00 */
.L_x_123:
[----:B-1----:R-:W-:-:S04]  /*64f0*/  SHF.L.U32 R2, R15, 0x1f, RZ ;  /* 0x0000001f0f027819 */ /* 0x002fc800000006ff */
[----:B------:R1:W3:Y:S03]  /*6500*/  SYNCS.PHASECHK.TRANS64.TRYWAIT P0, [R0+URZ+0x1d8], R2 ;  /* 0x0001d802000075a7 */ /* 0x0002e600080011ff */
[----:B---3--:R-:W-:Y:S05]  /*6510*/  @!P0 NANOSLEEP.SYNCS 0x989680 ;  /* 0x009896800000895d */ /* 0x008fea0003900000 */
[----:B------:R-:W3:Y:S02]  /*6520*/  @!P0 SYNCS.PHASECHK.TRANS64 P0, [R0+URZ+0x1d8], R2 ;  /* 0x0001d802000085a7 */ /* 0x000ee400080010ff */
[----:B--23--:R-:W-:Y:S05]  /*6530*/  @P0 EXIT ;  /* 0x000000000000094d */ /* 0x00cfea0003800000 */
[----:B------:R-:W-:Y:S05]  /*6540*/  BRA `(.L_x_123) ;  /* 0xfffffffc00e87947 */ /* 0x000fea000383ffff */
.L_x_108:
[----:B------:R-:W-:-:S06]  /*6550*/  UISETP.GE.AND UP0, UPT, UR25, 0x4, UPT ;  /* 0x000000041900788c */ /* 0x000fcc000bf06270 */
[----:B------:R-:W-:-:S13]  /*6560*/  PLOP3.LUT P0, PT, PT, PT, UP0, 0x80, 0x8 ;  /* 0x000000000008781c */ /* 0x000fda0003f0f008 */
[----:B------:R-:W-:Y:S05]  /*6570*/  @!P0 EXIT ;  /* 0x000000000000894d */ /* 0x000fea0003800000 */
[----:B------:R-:W-:Y:S01]  /*6580*/  BAR.SYNC.DEFER_BLOCKING 0x6, 0xa0 ;  /* 0x0182800000007b1d */ /* 0x000fe20000010000 */
[C---:B------:R-:W-:Y:S01]  /*6590*/  IMAD.SHL.U32 R45, R60.reuse, 0x10, RZ ;  /* 0x000000103c2d7824 */ /* 0x040fe200078e00ff */
[C---:B------:R-:W-:Y:S01]  /*65a0*/  SHF.L.U32 R3, R47.reuse, 0x15, RZ ;  /* 0x000000152f037819 */ /* 0x040fe200000006ff */
[C---:B------:R-:W-:Y:S02]  /*65b0*/  IMAD.U32 R23, R60.reuse, 0x10000, RZ ;  /* 0x000100003c177824 */ /* 0x040fe400078e00ff */
[----:B------:R-:W-:Y:S02]  /*65c0*/  HFMA2 R59, -RZ, RZ, 0, 5.9604644775390625e-08 ;  /* 0x00000001ff3b7431 */ /* 0x000fe400000001ff */
[----:B------:R-:W-:Y:S01]  /*65d0*/  IMAD.SHL.U32 R2, R60, 0x2, RZ ;  /* 0x000000023c027824 */ /* 0x000fe200078e00ff */
[----:B------:R-:W-:Y:S01]  /*65e0*/  UMOV UR43, 0x400 ;  /* 0x00000400002b7882 */ /* 0x000fe20000000000 */
[----:B------:R-:W1:Y:S01]  /*65f0*/  LDCU.64 UR4, c[0x0][0x890] ;  /* 0x00011200ff0477ac */ /* 0x000e620008000a00 */
[----:B------:R-:W2:Y:S01]  /*6600*/  LDC.64 R42, c[0x0][0x8b0] ;  /* 0x00022c00ff2a7b82 */ /* 0x000ea20000000a00 */
[----:B------:R-:W-:Y:S01]  /*6610*/  IMAD.SHL.U32 R6, R47, 0x200, RZ ;  /* 0x000002002f067824 */ /* 0x000fe200078e00ff */
[C---:B------:R-:W-:Y:S01]  /*6620*/  LOP3.LUT R7, R45.reuse, 0x40, RZ, 0xc0, !PT ;  /* 0x000000402d077812 */ /* 0x040fe200078ec0ff */
[----:B------:R-:W-:Y:S01]  /*6630*/  ULEA UR43, UR47, UR43, 0x18 ;  /* 0x0000002b2f2b7291 */ /* 0x000fe2000f8ec0ff */
[----:B------:R-:W-:Y:S01]  /*6640*/  LOP3.LUT R44, R45, 0x5b0, RZ, 0xc0, !PT ;  /* 0x000005b02d2c7812 */ /* 0x000fe200078ec0ff */
[----:B------:R-:W-:Y:S01]  /*6650*/  IMAD.MOV.U32 R22, RZ, RZ, RZ ;  /* 0x000000ffff167224 */ /* 0x000fe200078e00ff */
[----:B------:R-:W-:Y:S01]  /*6660*/  LOP3.LUT R3, R3, 0x200000, RZ, 0xc0, !PT ;  /* 0x0020000003037812 */ /* 0x000fe200078ec0ff */
[----:B------:R-:W-:Y:S01]  /*6670*/  IMAD.MOV.U32 R58, RZ, RZ, RZ ;  /* 0x000000ffff3a7224 */ /* 0x000fe200078e00ff */
[----:B------:R-:W3:Y:S01]  /*6680*/  LDC.64 R40, c[0x0][0x8a8] ;  /* 0x00022a00ff287b82 */ /* 0x000ee20000000a00 */
[----:B------:R-:W-:Y:S01]  /*6690*/  LOP3.LUT R2, R7, 0x8, R2, 0xf8, !PT ;  /* 0x0000000807027812 */ /* 0x000fe200078ef802 */
[----:B------:R-:W-:Y:S01]  /*66a0*/  IMAD.MOV.U32 R55, RZ, RZ, RZ ;  /* 0x000000ffff377224 */ /* 0x000fe200078e00ff */
[----:B------:R-:W-:Y:S01]  /*66b0*/  LOP3.LUT R44, R44, 0x200, R6, 0xf8, !PT ;  /* 0x000002002c2c7812 */ /* 0x000fe200078ef806 */
[----:B------:R-:W4:Y:S01]  /*66c0*/  LDCU UR60, c[0x0][0x370] ;  /* 0x00006e00ff3c77ac */ /* 0x000f220008000800 */
[----:B------:R-:W-:-:S02]  /*66d0*/  LOP3.LUT R23, R3, 0x400000, R23, 0xf8, !PT ;  /* 0x0040000003177812 */ /* 0x000fc400078ef817 */
[----:B------:R-:W-:Y:S01]  /*66e0*/  LOP3.LUT P0, RZ, R45, 0x40, RZ, 0xc0, !PT ;  /* 0x000000402dff7812 */ /* 0x000fe2000780c0ff */
[----:B------:R-:W4:Y:S01]  /*66f0*/  LDS R0, [UR43+0x2a0] ;  /* 0x0002a02bff007984 */ /* 0x000f220008000800 */
[----:B-1----:R-:W-:Y:S01]  /*6700*/  IMAD.U32 R49, RZ, RZ, UR4 ;  /* 0x00000004ff317e24 */ /* 0x002fe2000f8e00ff */
[----:B------:R-:W-:Y:S01]  /*6710*/  UIADD3 UR4, UPT, UPT, UR43, 0x300, URZ ;  /* 0x000003002b047890 */ /* 0x000fe2000fffe0ff */
[----:B------:R-:W-:Y:S01]  /*6720*/  LOP3.LUT R44, R44, R2, RZ, 0xfc, !PT ;  /* 0x000000022c2c7212 */ /* 0x000fe200078efcff */
[----:B------:R-:W-:Y:S01]  /*6730*/  IMAD.U32 R48, RZ, RZ, UR5 ;  /* 0x00000005ff307e24 */ /* 0x000fe2000f8e00ff */
[----:B------:R-:W-:Y:S01]  /*6740*/  P2R R2, PR, RZ, 0x1 ;  /* 0x00000001ff027803 */ /* 0x000fe20000000000 */
[----:B------:R-:W1:Y:S01]  /*6750*/  LDCU UR42, c[0x0][0xb0c] ;  /* 0x00016180ff2a77ac */ /* 0x000e620008000800 */
[----:B------:R-:W-:Y:S01]  /*6760*/  LOP3.LUT R60, R60, 0x60, RZ, 0xc0, !PT ;  /* 0x000000603c3c7812 */ /* 0x000fe200078ec0ff */
[----:B------:R-:W-:Y:S01]  /*6770*/  IMAD.U32 R52, RZ, RZ, UR4 ;  /* 0x00000004ff347e24 */ /* 0x000fe2000f8e00ff */
[----:B------:R-:W-:Y:S01]  /*6780*/  MOV R57, RZ ;  /* 0x000000ff00397202 */ /* 0x000fe20000000f00 */
[----:B------:R-:W1:Y:S01]  /*6790*/  LDCU UR39, c[0x0][0xb30] ;  /* 0x00016600ff2777ac */ /* 0x000e620008000800 */
[----:B------:R-:W1:Y:S01]  /*67a0*/  LDCU.64 UR54, c[0x0][0x888] ;  /* 0x00011100ff3677ac */ /* 0x000e620008000a00 */
[----:B------:R-:W1:Y:S01]  /*67b0*/  LDCU.64 UR40, c[0x0][0xb28] ;  /* 0x00016500ff2877ac */ /* 0x000e620008000a00 */
[----:B------:R-:W1:Y:S01]  /*67c0*/  LDCU.128 UR56, c[0x0][0xb10] ;  /* 0x00016200ff3877ac */ /* 0x000e620008000c00 */
[----:B------:R-:W1:Y:S01]  /*67d0*/  LDCU UR53, c[0x0][0x374] ;  /* 0x00006e80ff3577ac */ /* 0x000e620008000800 */
[----:B------:R-:W-:Y:S01]  /*67e0*/  UMOV UR52, URZ ;  /* 0x000000ff00347c82 */ /* 0x000fe20008000000 */
[----:B------:R-:W-:Y:S01]  /*67f0*/  UMOV UR46, URZ ;  /* 0x000000ff002e7c82 */ /* 0x000fe20008000000 */
[----:B-1234-:R-:W-:-:S07]  /*6800*/  IMAD.IADD R23, R0, 0x1, R23 ;  /* 0x0000000100177824 */ /* 0x01efce00078e0217 */
.L_x_167:
[----:B------:R-:W-:Y:S02]  /*6810*/  LEA R3, R55, UR43, 0x3 ;  /* 0x0000002b37037c11 */ /* 0x000fe4000f8e18ff */
[----:B------:R-:W-:Y:S02]  /*6820*/  SHF.L.U32 R0, R57, 0x1f, RZ ;  /* 0x0000001f39007819 */ /* 0x000fe400000006ff */
[----:B-1----:R-:W-:Y:S02]  /*6830*/  LEA R4, R55, UR43, 0x4 ;  /* 0x0000002b37047c11 */ /* 0x002fe4000f8e20ff */
[----:B------:R-:W1:Y:S02]  /*6840*/  SYNCS.PHASECHK.TRANS64.TRYWAIT P0, [R3+URZ+0x1f0], R0 ;  /* 0x0001f000030075a7 */ /* 0x000e6400080011ff */
[----:B-1----:R-:W-:Y:S05]  /*6850*/  @!P0 BRA `(.L_x_124) ;  /* 0x0000004400cc8947 */ /* 0x002fea0003800000 */
.L_x_262:
        /* <DEDUP_REMOVED lines=8> */
[----:B--2---:R-:W-:Y:S11]  /*68e0*/  LOP3.LUT P0, RZ, R6, 0x1, RZ, 0xc0, !PT ;  /* 0x0000000106ff7812 */ /* 0x004ff6000780c0ff */
[----:B------:R-:W-:Y:S02]  /*68f0*/  @!UPT UIADD3 URZ, UPT, UPT, URZ, URZ, URZ ;  /* 0x000000fffffff290 */ /* 0x000fe4000fffe0ff */
[----:B---3--:R-:W-:Y:S01]  /*6900*/  VOTEU.ANY UP1, P0 ;  /* 0x0000000000ff7886 */ /* 0x008fe20000020100 */
[----:B------:R-:W-:Y:S01]  /*6910*/  PLOP3.LUT P0, PT, PT, PT, UP1, 0x80, 0x8 ;  /* 0x000000000008781c */ /* 0x000fe20003f0f018 */
[----:B------:R-:W-:Y:S11]  /*6920*/  UP2UR UR62, UPR, URZ, 0x2 ;  /* 0x00000002ff3e7883 */ /* 0x000ff60008000000 */
[----:B------:R-:W-:Y:S01]  /*6930*/  @!UPT UIADD3 URZ, UPT, UPT, URZ, URZ, URZ ;  /* 0x000000fffffff290 */ /* 0x000fe2000fffe0ff */
[----:B-1----:R-:W-:Y:S02]  /*6940*/  @P0 SHF.R.U32.HI R0, RZ, 0x10, R5 ;  /* 0x00000010ff000819 */ /* 0x002fe40000011605 */
        /* <DEDUP_REMOVED lines=12> */
[----:B------:R-:W2:Y:S01]  /*6a10*/  LDCU UR12, c[0x0][0xb20] ;  /* 0x00016400ff0c77ac */ /* 0x000ea20008000800 */
[----:B------:R-:W-:Y:S02]  /*6a20*/  UIMAD.WIDE.U32 UR4, UR53, UR59, URZ ;  /* 0x0000003b350472a5 */ /* 0x000fe4000f8e00ff */
[----:B------:R-:W-:Y:S02]  /*6a30*/  UIMAD.WIDE.U32 UR6, UR60, UR56, URZ ;  /* 0x000000383c0672a5 */ /* 0x000fe4000f8e00ff */
[----:B------:R-:W-:Y:S02]  /*6a40*/  UISETP.NE.AND UP0, UPT, UR58, 0x1, UPT ;  /* 0x000000013a00788c */ /* 0x000fe4000bf05270 */
[----:B------:R-:W-:Y:S02]  /*6a50*/  UIMAD.WIDE.U32 UR8, UR37, UR59, URZ ;  /* 0x0000003b250872a5 */ /* 0x000fe4000f8e00ff */
[----:B------:R-:W-:Y:S02]  /*6a60*/  UIMAD.WIDE.U32 UR10, UR38, UR56, URZ ;  /* 0x00000038260a72a5 */ /* 0x000fe4000f8e00ff */
[----:B------:R-:W-:Y:S02]  /*6a70*/  UISETP.NE.AND UP1, UPT, UR42, 0x1, UPT ;  /* 0x000000012a00788c */ /* 0x000fe4000bf25270 */
[----:B------:R-:W-:Y:S01]  /*6a80*/  UISETP.NE.AND UP2, UPT, UR45, 0x1, UPT ;  /* 0x000000012d00788c */ /* 0x000fe2000bf45270 */
[----:B------:R-:W-:Y:S02]  /*6a90*/  UMOV UR4, UR5 ;  /* 0x0000000500047c82 */ /* 0x000fe40008000000 */
[----:B--2---:R-:W-:Y:S03]  /*6aa0*/  USHF.R.U32.HI UR5, URZ, UR12, UR4 ;  /* 0x0000000cff057299 */ /* 0x004fe60008011604 */
[----:B------:R-:W-:Y:S02]  /*6ab0*/  UMOV UR4, UR7 ;  /* 0x0000000700047c82 */ /* 0x000fe40008000000 */
[----:B------:R-:W-:Y:S02]  /*6ac0*/  USHF.R.U32.HI UR7, URZ, UR57, UR4 ;  /* 0x00000039ff077299 */ /* 0x000fe40008011604 */
[----:B------:R-:W-:Y:S02]  /*6ad0*/  USEL UR4, UR53, UR5, !UP0 ;  /* 0x0000000535047287 */ /* 0x000fe4000c000000 */
[----:B------:R-:W-:Y:S01]  /*6ae0*/  USEL UR7, UR60, UR7, !UP1 ;  /* 0x000000073c077287 */ /* 0x000fe2000c800000 */
[----:B------:R-:W-:Y:S01]  /*6af0*/  UMOV UR5, UR9 ;  /* 0x0000000900057c82 */ /* 0x000fe20008000000 */
[----:B------:R-:W-:Y:S02]  /*6b00*/  UIMAD.WIDE.U32 UR8, UR4, UR40, URZ ;  /* 0x00000028040872a5 */ /* 0x000fe4000f8e00ff */
[----:B------:R-:W-:Y:S03]  /*6b10*/  USHF.R.U32.HI UR6, URZ, UR12, UR5 ;  /* 0x0000000cff067299 */ /* 0x000fe60008011605 */
[----:B------:R-:W-:Y:S01]  /*6b20*/  UMOV UR5, UR11 ;  /* 0x0000000b00057c82 */ /* 0x000fe20008000000 */
[----:B------:R-:W-:Y:S02]  /*6b30*/  UIMAD.WIDE.U32 UR10, UR7, UR40, URZ ;  /* 0x00000028070a72a5 */ /* 0x000fe4000f8e00ff */
[----:B------:R-:W-:Y:S02]  /*6b40*/  USHF.R.U32.HI UR12, URZ, UR57, UR5 ;  /* 0x00000039ff0c7299 */ /* 0x000fe40008011605 */
[----:B------:R-:W-:Y:S01]  /*6b50*/  USEL UR6, UR37, UR6, !UP0 ;  /* 0x0000000625067287 */ /* 0x000fe2000c000000 */
[----:B------:R-:W-:Y:S02]  /*6b60*/  UMOV UR5, UR9 ;  /* 0x0000000900057c82 */ /* 0x000fe40008000000 */
[----:B------:R-:W-:Y:S01]  /*6b70*/  UMOV UR10, UR11 ;  /* 0x0000000b000a7c82 */ /* 0x000fe20008000000 */
[----:B------:R-:W-:Y:S02]  /*6b80*/  @UP2 USHF.R.U32.HI UR4, URZ, UR41, UR5 ;  /* 0x00000029ff042299 */ /* 0x000fe40008011605 */
[----:B------:R-:W-:Y:S02]  /*6b90*/  @UP2 USHF.R.U32.HI UR7, URZ, UR41, UR10 ;  /* 0x00000029ff072299 */ /* 0x000fe4000801160a */
[----:B------:R-:W-:Y:S02]  /*6ba0*/  UIMAD UR4, UR45, UR4, URZ ;  /* 0x000000042d0472a4 */ /* 0x000fe4000f8e02ff */
        /* <DEDUP_REMOVED lines=8> */
[----:B------:R-:W-:Y:S02]  /*6c30*/  USEL UR11, UR6, UR4, !UP2 ;  /* 0x00000004060b7287 */ /* 0x000fe4000d000000 */
[----:B------:R-:W-:Y:S02]  /*6c40*/  UIADD3 UR8, UPT, UPT, -UR5, URZ, URZ ;  /* 0x000000ff05087290 */ /* 0x000fe4000fffe1ff */
[----:B------:R-:W-:Y:S01]  /*6c50*/  UIADD3 UR10, UPT, UPT, -UR11, URZ, URZ ;  /* 0x000000ff0b0a7290 */ /* 0x000fe2000fffe1ff */
[----:B------:R-:W-:Y:S01]  /*6c60*/  @!UP0 UMOV UR4, UR9 ;  /* 0x0000000900048c82 */ /* 0x000fe20008000000 */
[----:B------:R-:W-:Y:S02]  /*6c70*/  UIADD3 UR9, UPT, UPT, -UR6, URZ, URZ ;  /* 0x000000ff06097290 */ /* 0x000fe4000fffe1ff */
[----:B------:R-:W-:Y:S02]  /*6c80*/  @!UP0 USHF.R.U32.HI UR4, URZ, UR41, UR4 ;  /* 0x00000029ff048299 */ /* 0x000fe40008011604 */
[----:B------:R-:W-:Y:S02]  /*6c90*/  UIMAD UR10, UR45, UR10, UR6 ;  /* 0x0000000a2d0a72a4 */ /* 0x000fe4000f8e0206 */
[----:B------:R-:W-:Y:S04]  /*6ca0*/  @!UP0 USEL UR4, UR5, UR4, !UP2 ;  /* 0x0000000405048287 */ /* 0x000fe8000d000000 */
[----:B------:R-:W-:Y:S02]  /*6cb0*/  @!UP0 UIMAD UR10, UR7, UR10, UR4 ;  /* 0x0000000a070a82a4 */ /* 0x000fe4000f8e0204 */
[----:B------:R-:W-:Y:S02]  /*6cc0*/  @!UP0 UIADD3 UR11, UPT, UPT, UR11, -UR4, URZ ;  /* 0x800000040b0b8290 */ /* 0x000fe4000fffe0ff */
[----:B------:R-:W-:Y:S02]  /*6cd0*/  UIMAD UR7, UR42, UR8, UR38 ;  /* 0x000000082a0772a4 */ /* 0x000fe4000f8e0226 */
[----:B------:R-:W-:Y:S02]  /*6ce0*/  @!UP0 UIMAD UR6, UR11, UR45, UR5 ;  /* 0x0000002d0b0682a4 */ /* 0x000fe4000f8e0205 */
[----:B------:R-:W-:Y:S01]  /*6cf0*/  UIMAD UR4, UR58, UR9, UR37 ;  /* 0x000000093a0472a4 */ /* 0x000fe2000f8e0225 */
[----:B------:R-:W-:Y:S02]  /*6d00*/  @!UP0 UMOV UR5, UR10 ;  /* 0x0000000a00058c82 */ /* 0x000fe40008000000 */
[----:B------:R-:W-:Y:S02]  /*6d10*/  UIMAD UR38, UR5, UR42, UR7 ;  /* 0x0000002a052672a4 */ /* 0x000fe4000f8e0207 */
[----:B------:R-:W-:Y:S11]  /*6d20*/  UIMAD UR37, UR6, UR58, UR4 ;  /* 0x0000003a062572a4 */ /* 0x000ff6000f8e0204 */
[----:B------:R-:W-:Y:S01]  /*6d30*/  @!UPT UIADD3 URZ, UPT, UPT, URZ, URZ, URZ ;  /* 0x000000fffffff290 */ /* 0x000fe2000fffe0ff */
.L_x_125:
[----:B------:R-:W-:Y:S01]  /*6d40*/  UISETP.NE.AND UP0, UPT, UR39, 0x1, UPT ;  /* 0x000000012700788c */ /* 0x000fe2000bf05270 */
[----:B------:R-:W-:Y:S01]  /*6d50*/  LOP3.LUT P0, RZ, R52, 0x90, RZ, 0xc0, !PT ;  /* 0x0000009034ff7812 */ /* 0x000fe2000780c0ff */
[----:B------:R-:W-:Y:S01]  /*6d60*/  USHF.L.U32 UR50, UR20, 0x6, URZ ;  /* 0x0000000614327899 */ /* 0x000fe200080006ff */
[----:B------:R-:W-:Y:S01]  /*6d70*/  BSSY.RECONVERGENT B6, `(.L_x_126) ;  /* 0x0000034000067945 */ /* 0x000fe20003800200 */
[----:B------:R-:W-:Y:S01]  /*6d80*/  USHF.L.U32 UR49, UR24, 0x7, URZ ;  /* 0x0000000718317899 */ /* 0x000fe200080006ff */
[----:B------:R-:W-:Y:S06]  /*6d90*/  IADD3 R55, PT, PT, R55, 0x1, RZ ;  /* 0x0000000137377810 */ /* 0x000fec0007ffe0ff */
[----:B------:R-:W2:Y:S01]  /*6da0*/  @!UP0 LDCU.128 UR12, c[0x0][0xb10] ;  /* 0x00016200ff0c87ac */ /* 0x000ea20008000c00 */
[----:B------:R-:W3:Y:S01]  /*6db0*/  @!UP0 LDCU UR5, c[0x0][0xb0c] ;  /* 0x00016180ff0587ac */ /* 0x000ee20008000800 */
[----:B------:R-:W4:Y:S01]  /*6dc0*/  @!UP0 LDCU UR10, c[0x0][0xb20] ;  /* 0x00016400ff0a87ac */ /* 0x000f220008000800 */
[----:B--2---:R-:W-:Y:S02]  /*6dd0*/  UIMAD.WIDE.U32 UR8, UR38, UR12, URZ ;  /* 0x0000000c260872a5 */ /* 0x004fe4000f8e00ff */
[----:B------:R-:W-:Y:S02]  /*6de0*/  UIMAD.WIDE.U32 UR6, UR37, UR15, URZ ;  /* 0x0000000f250672a5 */ /* 0x000fe4000f8e00ff */
[----:B------:R-:W-:Y:S03]  /*6df0*/  @!UP0 UISETP.NE.AND UP1, UPT, UR14, 0x1, UPT ;  /* 0x000000010e00888c */ /* 0x000fe6000bf25270 */
[----:B------:R-:W-:Y:S01]  /*6e00*/  @!UP0 UMOV UR4, UR9 ;  /* 0x0000000900048c82 */ /* 0x000fe20008000000 */
[----:B---3--:R-:W-:Y:S02]  /*6e10*/  @!UP0 UISETP.NE.AND UP2, UPT, UR5, 0x1, UPT ;  /* 0x000000010500888c */ /* 0x008fe4000bf45270 */
[----:B------:R-:W-:Y:S01]  /*6e20*/  @!UP0 USHF.R.U32.HI UR4, URZ, UR13, UR4 ;  /* 0x0000000dff048299 */ /* 0x000fe20008011604 */
[----:B------:R-:W-:Y:S02]  /*6e30*/  @!UP0 UMOV UR6, UR7 ;  /* 0x0000000700068c82 */ /* 0x000fe40008000000 */
[----:B----4-:R-:W-:Y:S02]  /*6e40*/  @!UP0 USHF.R.U32.HI UR6, URZ, UR10, UR6 ;  /* 0x0000000aff068299 */ /* 0x010fe40008011606 */
[----:B------:R-:W-:Y:S02]  /*6e50*/  @!UP0 USEL UR7, UR38, UR4, !UP2 ;  /* 0x0000000426078287 */ /* 0x000fe4000d000000 */
[----:B------:R-:W-:Y:S04]  /*6e60*/  @!UP0 USEL UR6, UR37, UR6, !UP1 ;  /* 0x0000000625068287 */ /* 0x000fe8000c800000 */
[----:B------:R-:W-:Y:S02]  /*6e70*/  @!UP0 UIADD3 UR4, UPT, UPT, -UR7, UR6, URZ ;  /* 0x0000000607048290 */ /* 0x000fe4000fffe1ff */
[----:B------:R-:W-:Y:S02]  /*6e80*/  @!UP0 UIADD3 UR6, UPT, UPT, UR7, -UR6, URZ ;  /* 0x8000000607068290 */ /* 0x000fe4000fffe0ff */
[----:B------:R-:W-:Y:S02]  /*6e90*/  @!UP0 UIMAD UR38, UR4, UR5, UR38 ;  /* 0x00000005042682a4 */ /* 0x000fe4000f8e0226 */
[----:B------:R-:W-:Y:S01]  /*6ea0*/  @!UP0 UIMAD UR37, UR6, UR14, UR37 ;  /* 0x0000000e062582a4 */ /* 0x000fe2000f8e0225 */
[----:B------:R-:W-:Y:S11]  /*6eb0*/  @!P0 BRA `(.L_x_127) ;  /* 0x00000000007c8947 */ /* 0x000ff60003800000 */
[----:B------:R-:W2:Y:S01]  /*6ec0*/  LDCU.64 UR8, c[0x4][0x80] ;  /* 0x01001000ff0877ac */ /* 0x000ea20008000a00 */
[----:B------:R-:W-:Y:S01]  /*6ed0*/  MOV R2, 0x0 ;  /* 0x0000000000027802 */ /* 0x000fe20000000f00 */
[----:B------:R-:W-:Y:S02]  /*6ee0*/  HFMA2 R12, -RZ, RZ, 0, 5.9604644775390625e-08 ;  /* 0x00000001ff0c7431 */ /* 0x000fe400000001ff */
[----:B------:R-:W-:Y:S01]  /*6ef0*/  IMAD.MOV.U32 R8, RZ, RZ, 0x70 ;  /* 0x00000070ff087424 */ /* 0x000fe200078e00ff */
[----:B------:R3:W4:Y:S01]  /*6f00*/  LDC.64 R14, c[0x4][R2] ;  /* 0x01000000020e7b82 */ /* 0x0007220000000a00 */
[----:B------:R-:W1:Y:S01]  /*6f10*/  LDCU.64 UR6, c[0x4][0x88] ;  /* 0x01001100ff0677ac */ /* 0x000e620008000a00 */
[----:B------:R-:W-:Y:S01]  /*6f20*/  IMAD.MOV.U32 R13, RZ, RZ, RZ ;  /* 0x000000ffff0d7224 */ /* 0x000fe200078e00ff */
[----:B------:R-:W1:Y:S01]  /*6f30*/  LDCU.64 UR4, c[0x4][0x8] ;  /* 0x01000100ff0477ac */ /* 0x000e620008000a00 */
[----:B--2---:R-:W-:Y:S01]  /*6f40*/  MOV R5, UR9 ;  /* 0x0000000900057c02 */ /* 0x004fe20008000f00 */
[----:B------:R-:W-:Y:S01]  /*6f50*/  IMAD.U32 R4, RZ, RZ, UR8 ;  /* 0x00000008ff047e24 */ /* 0x000fe2000f8e00ff */
[----:B-1----:R-:W-:Y:S01]  /*6f60*/  MOV R7, UR7 ;  /* 0x0000000700077c02 */ /* 0x002fe20008000f00 */
[----:B------:R-:W-:Y:S01]  /*6f70*/  IMAD.U32 R6, RZ, RZ, UR6 ;  /* 0x00000006ff067e24 */ /* 0x000fe2000f8e00ff */
[----:B------:R-:W-:Y:S01]  /*6f80*/  MOV R11, UR5 ;  /* 0x00000005000b7c02 */ /* 0x000fe20008000f00 */
[----:B------:R-:W-:Y:S02]  /*6f90*/  IMAD.U32 R10, RZ, RZ, UR4 ;  /* 0x00000004ff0a7e24 */ /* 0x000fe4000f8e00ff */
[----:B------:R-:W-:Y:S07]  /*6fa0*/  LEPC R20, `(.L_x_128) ;  /* 0x000000001014794e */ /* 0x000fee0000000000 */
[----:B---345:R-:W-:Y:S05]  /*6fb0*/  CALL.ABS.NOINC R14 ;  /* 0x000000000e007343 */ /* 0x038fea0003c00000 */
.L_x_128:
[----:B------:R-:W1:Y:S01]  /*6fc0*/  LDCU.64 UR8, c[0x4][0x80] ;  /* 0x01001000ff0877ac */ /* 0x000e620008000a00 */
[----:B------:R-:W2:Y:S01]  /*6fd0*/  LDC.64 R2, c[0x4][R2] ;  /* 0x0100000002027b82 */ /* 0x000ea20000000a00 */
[----:B------:R-:W-:Y:S02]  /*6fe0*/  HFMA2 R12, -RZ, RZ, 0, 5.9604644775390625e-08 ;  /* 0x00000001ff0c7431 */ /* 0x000fe400000001ff */
[----:B------:R-:W-:Y:S02]  /*6ff0*/  IMAD.MOV.U32 R8, RZ, RZ, 0x70 ;  /* 0x00000070ff087424 */ /* 0x000fe400078e00ff */
[----:B------:R-:W-:Y:S01]  /*7000*/  IMAD.MOV.U32 R13, RZ, RZ, RZ ;  /* 0x000000ffff0d7224 */ /* 0x000fe200078e00ff */
[----:B------:R-:W3:Y:S01]  /*7010*/  LDCU.64 UR6, c[0x4][0x88] ;  /* 0x01001100ff0677ac */ /* 0x000ee20008000a00 */
[----:B------:R-:W4:Y:S01]  /*7020*/  LDCU.64 UR4, c[0x4][0x8] ;  /* 0x01000100ff0477ac */ /* 0x000f220008000a00 */
[----:B-1----:R-:W-:Y:S02]  /*7030*/  MOV R4, UR8 ;  /* 0x0000000800047c02 */ /* 0x002fe40008000f00 */
[----:B------:R-:W-:Y:S02]  /*7040*/  MOV R5, UR9 ;  /* 0x0000000900057c02 */ /* 0x000fe40008000f00 */
[----:B---3--:R-:W-:Y:S01]  /*7050*/  MOV R7, UR7 ;  /* 0x0000000700077c02 */ /* 0x008fe20008000f00 */
[----:B------:R-:W-:Y:S01]  /*7060*/  IMAD.U32 R6, RZ, RZ, UR6 ;  /* 0x00000006ff067e24 */ /* 0x000fe2000f8e00ff */
[----:B----4-:R-:W-:Y:S01]  /*7070*/  MOV R11, UR5 ;  /* 0x00000005000b7c02 */ /* 0x010fe20008000f00 */
[----:B------:R-:W-:Y:S02]  /*7080*/  IMAD.U32 R10, RZ, RZ, UR4 ;  /* 0x00000004ff0a7e24 */ /* 0x000fe4000f8e00ff */
[----:B------:R-:W-:Y:S07]  /*7090*/  LEPC R20, `(.L_x_127) ;  /* 0x000000001014794e */ /* 0x000fee0000000000 */
[----:B--2---:R-:W-:Y:S05]  /*70a0*/  CALL.ABS.NOINC R2 ;  /* 0x0000000002007343 */ /* 0x004fea0003c00000 */
.L_x_127:
[----:B------:R-:W-:Y:S05]  /*70b0*/  BSYNC.RECONVERGENT B6 ;  /* 0x0000000000067941 */ /* 0x000fea0003800200 */
.L_x_126:
[----:B------:R-:W-:Y:S02]  /*70c0*/  R2UR UR6, R51 ;  /* 0x00000000330672ca */ /* 0x000fe400000e0000 */
[----:B------:R-:W-:Y:S02]  /*70d0*/  R2UR UR5, R49 ;  /* 0x00000000310572ca */ /* 0x000fe400000e0000 */
[----:B------:R-:W-:Y:S02]  /*70e0*/  R2UR UR4, R48 ;  /* 0x00000000300472ca */ /* 0x000fe400000e0000 */
[----:B------:R-:W-:Y:S02]  /*70f0*/  ISETP.NE.U32.AND P4, PT, R42, RZ, PT ;  /* 0x000000ff2a00720c */ /* 0x000fe40003f85070 */
[----:B------:R-:W-:Y:S02]  /*7100*/  ISETP.NE.U32.AND P2, PT, RZ, UR54, PT ;  /* 0x00000036ff007c0c */ /* 0x000fe4000bf45070 */
[----:B------:R-:W-:Y:S02]  /*7110*/  ISETP.NE.AND.EX P4, PT, R43, RZ, PT, P4 ;  /* 0x000000ff2b00720c */ /* 0x000fe40003f85340 */
[----:B------:R-:W-:Y:S01]  /*7120*/  ISETP.NE.AND.EX P2, PT, RZ, UR55, PT, P2 ;  /* 0x00000037ff007c0c */ /* 0x000fe2000bf45320 */
[----:B------:R-:W-:Y:S02]  /*7130*/  UISETP.NE.AND UP2, UPT, UR6, URZ, UPT ;  /* 0x000000ff0600728c */ /* 0x000fe4000bf45270 */
[----:B------:R-:W-:Y:S04]  /*7140*/  UISETP.NE.U32.AND UP0, UPT, UR5, URZ, UPT ;  /* 0x000000ff0500728c */ /* 0x000fe8000bf05070 */
[----:B------:R-:W-:Y:S01]  /*7150*/  UISETP.NE.AND.EX UP1, UPT, UR4, URZ, UPT, UP0 ;  /* 0x000000ff0400728c */ /* 0x000fe2000bf25300 */
[----:B------:R-:W-:Y:S01]  /*7160*/  PLOP3.LUT P1, PT, PT, PT, UP2, 0x80, 0x8 ;  /* 0x000000000008781c */ /* 0x000fe20003f2f028 */
[----:B------:R-:W-:Y:S03]  /*7170*/  UPLOP3.LUT UP0, UPT, UPT, UPT, UPT, 0x40, 0x4 ;  /* 0x000000000004789c */ /* 0x000fe60003f0e870 */
[----:B------:R-:W-:Y:S06]  /*7180*/  @UP2 UPLOP3.LUT UP0, UPT, UPT, UPT, UP1, 0x80, 0x8 ;  /* 0x000000000008289c */ /* 0x000fec0003f0f010 */
[----:B------:R-:W-:Y:S01]  /*7190*/  PLOP3.LUT P0, PT, PT, PT, UP0, 0x80, 0x8 ;  /* 0x000000000008781c */ /* 0x000fe20003f0f008 */
[----:B------:R-:W-:Y:S01]  /*71a0*/  @!UPT UIADD3 URZ, UPT, UPT, URZ, URZ, URZ ;  /* 0x000000fffffff290 */ /* 0x000fe2000fffe0ff */
[----:B------:R-:W-:Y:S11]  /*71b0*/  BRA.U !UP1, `(.L_x_129) ;  /* 0x0000000109407547 */ /* 0x000ff6000b800000 */
[----:B------:R-:W-:Y:S01]  /*71c0*/  UISETP.NE.U32.AND UP0, UPT, UR54, URZ, UPT ;  /* 0x000000ff3600728c */ /* 0x000fe2000bf05070 */
[----:B------:R-:W-:Y:S01]  /*71d0*/  R2UR UR6, R49 ;  /* 0x00000000310672ca */ /* 0x000fe200000e0000 */
[----:B------:R-:W2:Y:S01]  /*71e0*/  LDCU.64 UR8, c[0x0][0x358] ;  /* 0x00006b00ff0877ac */ /* 0x000ea20008000a00 */
[----:B------:R-:W-:Y:S02]  /*71f0*/  HFMA2 R46, -RZ, RZ, 0, 5.9604644775390625e-08 ;  /* 0x00000001ff2e7431 */ /* 0x000fe400000001ff */
[----:B-1----:R-:W-:Y:S01]  /*7200*/  IMAD.MOV.U32 R0, RZ, RZ, 0x1 ;  /* 0x00000001ff007424 */ /* 0x002fe200078e00ff */
[----:B------:R-:W-:Y:S06]  /*7210*/  UISETP.NE.AND.EX UP0, UPT, UR55, URZ, UPT, UP0 ;  /* 0x000000ff3700728c */ /* 0x000fec000bf05300 */
[----:B------:R-:W-:Y:S05]  /*7220*/  PLOP3.LUT P3, PT, PT, PT, UP0, 0x80, 0x8 ;  /* 0x000000000008781c */ /* 0x000fea0003f6f008 */
[----:B------:R-:W1:Y:S01]  /*7230*/  @UP0 LDCU.64 UR4, c[0x0][0x888] ;  /* 0x00011100ff0407ac */ /* 0x000e620008000a00 */
[----:B------:R-:W-:Y:S07]  /*7240*/  @UP0 UIMAD UR6, UR36, UR6, URZ ;  /* 0x00000006240602a4 */ /* 0x000fee000f8e02ff */
[----:B------:R-:W-:Y:S01]  /*7250*/  @!P3 PRMT R46, R0, 0x7610, R46 ;  /* 0x00007610002eb816 */ /* 0x000fe2000000002e */
[----:B-1----:R-:W-:Y:S06]  /*7260*/  @UP0 UIMAD.WIDE UR4, UR6, 0x4, UR4 ;  /* 0x00000004060408a5 */ /* 0x002fec000f8e0204 */
[----:B------:R-:W-:Y:S02]  /*7270*/  IMAD.U32 R2, RZ, RZ, UR4 ;  /* 0x00000004ff027e24 */ /* 0x000fe4000f8e00ff */
[----:B------:R-:W-:Y:S03]  /*7280*/  IMAD.U32 R3, RZ, RZ, UR5 ;  /* 0x00000005ff037e24 */ /* 0x000fe6000f8e00ff */
[----:B------:R-:W1:Y:S02]  /*7290*/  @!UP0 LDCU UR4, c[0x0][0x880] ;  /* 0x00011000ff0487ac */ /* 0x000e640008000800 */
[----:B--2--5:R2:W5:Y:S02]  /*72a0*/  @P3 LDG.E R27, desc[UR8][R2.64] ;  /* 0x00000008021b3981 */ /* 0x024564000c1e1900 */
[----:B-12---:R-:W-:Y:S02]  /*72b0*/  @!P3 MOV R27, UR4 ;  /* 0x00000004001bbc02 */ /* 0x006fe40008000f00 */
.L_x_129:
[----:B------:R-:W-:Y:S05]  /*72c0*/  @!P4 BRA `(.L_x_130) ;  /* 0x000000000024c947 */ /* 0x000fea0003800000 */
[----:B------:R-:W-:Y:S01]  /*72d0*/  ISETP.NE.U32.AND P3, PT, R40, RZ, PT ;  /* 0x000000ff2800720c */ /* 0x000fe20003f65070 */
[----:B------:R-:W2:Y:S03]  /*72e0*/  LDCU.64 UR4, c[0x0][0x358] ;  /* 0x00006b00ff0477ac */ /* 0x000ea60008000a00 */
[----:B------:R-:W-:Y:S11]  /*72f0*/  ISETP.NE.AND.EX P3, PT, R41, RZ, PT, P3 ;  /* 0x000000ff2900720c */ /* 0x000ff60003f65330 */
[----:B------:R-:W-:Y:S02]  /*7300*/  @!UPT UIADD3 URZ, UPT, UPT, URZ, URZ, URZ ;  /* 0x000000fffffff290 */ /* 0x000fe4000fffe0ff */
[----:B------:R-:W3:Y:S01]  /*7310*/  @P3 LDC.64 R2, c[0x0][0x8a8] ;  /* 0x00022a00ff023b82 */ /* 0x000ee20000000a00 */
[----:B-1----:R-:W-:Y:S04]  /*7320*/  @P3 IMAD R0, R42, UR36, RZ ;  /* 0x000000242a003c24 */ /* 0x002fe8000f8e02ff */
[----:B---3--:R-:W-:Y:S05]  /*7330*/  @P3 IMAD.WIDE R2, R0, 0x4, R2 ;  /* 0x0000000400023825 */ /* 0x008fea00078e0202 */
[----:B--2--5:R2:W5:Y:S02]  /*7340*/  @P3 LDG.E R24, desc[UR4][R2.64] ;  /* 0x0000000402183981 */ /* 0x024564000c1e1900 */
[----:B--2---:R-:W3:Y:S02]  /*7350*/  @!P3 LDC R24, c[0x0][0x8a0] ;  /* 0x00022800ff18bb82 */ /* 0x004ee40000000800 */
.L_x_130:
[----:B-----5:R-:W-:Y:S01]  /*7360*/  FSETP.NEU.AND P3, PT, R27, RZ, PT ;  /* 0x000000ff1b00720b */ /* 0x020fe20003f6d000 */
[----:B------:R-:W-:Y:S01]  /*7370*/  IMAD.SHL.U32 R56, R44, 0x2, RZ ;  /* 0x000000022c387824 */ /* 0x000fe200078e00ff */
[----:B------:R-:W-:Y:S01]  /*7380*/  SEL R3, RZ, 0xffffffff, P2 ;  /* 0xffffffffff037807 */ /* 0x000fe20001000000 */
[----:B------:R-:W-:Y:S01]  /*7390*/  BSSY B1, `(.L_x_131) ;  /* 0x0000034000017945 */ /* 0x000fe20003800000 */
[----:B------:R-:W-:Y:S01]  /*73a0*/  @P1 LOP3.LUT P2, RZ, R46, 0xff, RZ, 0xc0, !PT ;  /* 0x000000ff2eff1812 */ /* 0x000fe2000784c0ff */
[----:B------:R-:W-:Y:S01]  /*73b0*/  IMAD.MOV.U32 R63, RZ, RZ, 0x1 ;  /* 0x00000001ff3f7424 */ /* 0x000fe200078e00ff */
[----:B-1----:R-:W-:Y:S01]  /*73c0*/  @P1 SEL R0, RZ, 0xffffffff, P3 ;  /* 0xffffffffff001807 */ /* 0x002fe20001800000 */
[C---:B------:R-:W-:Y:S01]  /*73d0*/  IMAD R25, R22.reuse, 0x40, R23 ;  /* 0x0000004016197824 */ /* 0x040fe200078e0217 */
[----:B------:R-:W-:Y:S01]  /*73e0*/  LOP3.LUT R59, R59, 0x1, RZ, 0x3c, !PT ;  /* 0x000000013b3b7812 */ /* 0x000fe200078e3cff */
[----:B------:R-:W-:Y:S01]  /*73f0*/  IMAD.MOV.U32 R26, RZ, RZ, RZ ;  /* 0x000000ffff1a7224 */ /* 0x000fe200078e00ff */
[C---:B------:R-:W-:Y:S02]  /*7400*/  @P0 SEL R0, R3.reuse, R0, !P2 ;  /* 0x0000000003000207 */ /* 0x040fe40005000000 */
[----:B------:R-:W-:Y:S02]  /*7410*/  CS2R R38, SRZ ;  /* 0x0000000000267805 */ /* 0x000fe4000001ff00 */
[----:B------:R-:W-:Y:S02]  /*7420*/  LEA R53, R22, UR43, 0x3 ;  /* 0x0000002b16357c11 */ /* 0x000fe4000f8e18ff */
[----:B------:R-:W-:Y:S02]  /*7430*/  CS2R R36, SRZ ;  /* 0x0000000000247805 */ /* 0x000fe4000001ff00 */
[----:B------:R-:W-:Y:S02]  /*7440*/  @P1 LOP3.LUT R0, R0, 0x1, RZ, 0xc0, !PT ;  /* 0x0000000100001812 */ /* 0x000fe400078ec0ff */
[----:B------:R-:W-:Y:S02]  /*7450*/  CS2R R30, SRZ ;  /* 0x00000000001e7805 */ /* 0x000fe4000001ff00 */
[----:B------:R-:W-:Y:S02]  /*7460*/  PLOP3.LUT P2, PT, PT, PT, UP1, 0x80, 0x8 ;  /* 0x000000000008781c */ /* 0x000fe40003f4f018 */
[----:B------:R-:W-:Y:S02]  /*7470*/  CS2R R28, SRZ ;  /* 0x00000000001c7805 */ /* 0x000fe4000001ff00 */
[----:B------:R-:W-:Y:S01]  /*7480*/  ISETP.NE.U32.OR P6, PT, R0, 0x1, !P1 ;  /* 0x000000010000780c */ /* 0x000fe20004fc5470 */
[----:B------:R-:W-:Y:S01]  /*7490*/  VIADD R62, R56, UR43 ;  /* 0x0000002b383e7c36 */ /* 0x000fe20008000000 */
[----:B------:R-:W-:Y:S02]  /*74a0*/  LOP3.LUT P4, R54, R46, 0xff, RZ, 0xc0, !PT ;  /* 0x000000ff2e367812 */ /* 0x000fe4000788c0ff */
[----:B------:R-:W-:Y:S02]  /*74b0*/  SEL R2, RZ, 0xffffffff, P3 ;  /* 0xffffffffff027807 */ /* 0x000fe40001800000 */
[----:B------:R-:W-:Y:S03]  /*74c0*/  P2R R61, PR, RZ, 0x40 ;  /* 0x00000040ff3d7803 */ /* 0x000fe60000000000 */
[----:B------:R-:W-:Y:S04]  /*74d0*/  @P2 SEL R2, R3, R2, !P4 ;  /* 0x0000000203022207 */ /* 0x000fe80006000000 */
[----:B------:R-:W-:Y:S02]  /*74e0*/  @P6 SHF.L.U32 R0, R59, 0x1f, RZ ;  /* 0x0000001f3b006819 */ /* 0x000fe400000006ff */
[----:B------:R-:W-:Y:S02]  /*74f0*/  LOP3.LUT R2, R2, 0x1, RZ, 0xc0, !PT ;  /* 0x0000000102027812 */ /* 0x000fe400078ec0ff */
[----:B------:R1:W2:Y:S02]  /*7500*/  @P6 SYNCS.PHASECHK.TRANS64.TRYWAIT P1, [UR43+0x1a0], R0 ;  /* 0x0001a000ff0065a7 */ /* 0x0002a4000802112b */
[----:B------:R-:W-:Y:S04]  /*7510*/  ISETP.NE.U32.AND P5, PT, R2, 0x1, PT ;  /* 0x000000010200780c */ /* 0x000fe80003fa5070 */
[----:B------:R-:W-:Y:S02]  /*7520*/  P2R R64, PR, RZ, 0x20 ;  /* 0x00000020ff407803 */ /* 0x000fe40000000000 */
[----:B-1----:R-:W-:Y:S04]  /*7530*/  SHF.L.U32 R0, R58, 0x1f, RZ ;  /* 0x0000001f3a007819 */ /* 0x002fe800000006ff */
[----:B------:R1:W4:Y:S01]  /*7540*/  SYNCS.PHASECHK.TRANS64.TRYWAIT P0, [R53+URZ+0x210], R0 ;  /* 0x00021000350075a7 */ /* 0x00032200080011ff */
[----:B--2---:R-:W-:Y:S01]  /*7550*/  @P6 SEL R63, RZ, 0x1, !P1 ;  /* 0x00000001ff3f6807 */ /* 0x004fe20004800000 */
[----:B-1----:R-:W-:Y:S06]  /*7560*/  @!P6 BRA `(.L_x_132) ;  /* 0x000000000058e947 */ /* 0x002fec0003800000 */
[C---:B------:R-:W-:Y:S01]  /*7570*/  VIADD R2, R62.reuse, 0x300 ;  /* 0x000003003e027836 */ /* 0x040fe20000000000 */
[----:B------:R-:W-:Y:S01]  /*7580*/  LOP3.LUT P6, RZ, R45, 0x40, RZ, 0xc0, !PT ;  /* 0x000000402dff7812 */ /* 0x000fe200078cc0ff */
[----:B------:R-:W-:Y:S01]  /*7590*/  BSSY B0, `(.L_x_133) ;  /* 0x000000e000007945 */ /* 0x000fe20003800000 */
[----:B------:R-:W-:Y:S01]  /*75a0*/  ISETP.NE.AND P2, PT, R63, RZ, PT ;  /* 0x000000ff3f00720c */ /* 0x000fe20003f45270 */
[----:B------:R-:W-:Y:S01]  /*75b0*/  @P5 VIADD R4, R62, 0x310 ;  /* 0x000003103e045836 */ /* 0x000fe20000000000 */
[----:B------:R-:W-:Y:S01]  /*75c0*/  PLOP3.LUT P1, PT, PT, PT, PT, 0x8, 0x80 ;  /* 0x000000000080781c */ /* 0x000fe20003f2e170 */
[----:B------:R-:W-:Y:S01]  /*75d0*/  IMAD.MOV.U32 R39, RZ, RZ, RZ ;  /* 0x000000ffff277224 */ /* 0x000fe200078e00ff */
[----:B------:R-:W-:Y:S02]  /*75e0*/  @P5 PLOP3.LUT P1, PT, P6, PT, PT, 0x80, 0x8 ;  /* 0x000000000008581c */ /* 0x000fe4000372f070 */
[----:B------:R-:W-:Y:S02]  /*75f0*/  CS2R R36, SRZ ;  /* 0x0000000000247805 */ /* 0x000fe4000001ff00 */
[----:B------:R-:W-:Y:S02]  /*7600*/  CS2R R30, SRZ ;  /* 0x00000000001e7805 */ /* 0x000fe4000001ff00 */
[----:B------:R-:W-:Y:S07]  /*7610*/  CS2R R28, SRZ ;  /* 0x00000000001c7805 */ /* 0x000fee000001ff00 */
[----:B------:R-:W-:Y:S01]  /*7620*/  @P1 VIADD R4, R2, 0xfffffff0 ;  /* 0xfffffff002041836 */ /* 0x000fe20000000000 */
[----:B------:R-:W-:Y:S06]  /*7630*/  @P2 BRA `(.L_x_134) ;  /* 0x00000000000c2947 */ /* 0x000fec0003800000 */
[----:B------:R-:W-:Y:S04]  /*7640*/  SHF.L.U32 R3, R59, 0x1f, RZ ;  /* 0x0000001f3b037819 */ /* 0x000fe800000006ff */
[----:B------:R-:W1:Y:S02]  /*7650*/  SYNCS.PHASECHK.TRANS64.TRYWAIT P1, [UR43+0x1a0], R3 ;  /* 0x0001a003ff0075a7 */ /* 0x000e64000802112b */
[----:B-1----:R-:W-:Y:S05]  /*7660*/  @!P1 BRA `(.L_x_135) ;  /* 0x00000038005c9947 */ /* 0x002fea0003800000 */
.L_x_134:
[----:B------:R-:W-:Y:S05]  /*7670*/  BSYNC B0 ;  /* 0x0000000000007941 */ /* 0x000fea0003800000 */
.L_x_133:
[----:B------:R-:W-:Y:S01]  /*7680*/  ISETP.NE.AND P1, PT, R64, RZ, PT ;  /* 0x000000ff4000720c */ /* 0x000fe20003f25270 */
[----:B------:R-:W-:Y:S11]  /*7690*/  HFMA2 R26, -RZ, RZ, 0, 5.9604644775390625e-08 ;  /* 0x00000001ff1a7431 */ /* 0x000ff600000001ff */
[----:B------:R-:W-:Y:S01]  /*76a0*/  @!UPT UIADD3 URZ, UPT, UPT, URZ, URZ, URZ ;  /* 0x000000fffffff290 */ /* 0x000fe2000fffe0ff */
[----:B------:R2:W1:Y:S04]  /*76b0*/  @P1 LDS.128 R36, [R4] ;  /* 0x0000000004241984 */ /* 0x0004680000000c00 */
[----:B------:R2:W1:Y:S02]  /*76c0*/  @P1 LDS.128 R28, [R56+UR43+0x300] ;  /* 0x0003002b381c1984 */ /* 0x0004640008000c00 */
.L_x_132:
[----:B------:R-:W-:Y:S05]  /*76d0*/  BSYNC B1 ;  /* 0x0000000000017941 */ /* 0x000fea0003800000 */
.L_x_131:
[----:B-1----:R-:W-:Y:S04]  /*76e0*/  SHF.R.U32.HI R2, RZ, 0x15, R25 ;  /* 0x00000015ff027819 */ /* 0x002fe80000011619 */
[----:B------:R-:W-:Y:S01]  /*76f0*/  LOP3.LUT P1, RZ, R2, 0x3, R47, 0x48, !PT ;  /* 0x0000000302ff7812 */ /* 0x000fe2000782482f */
[----:B------:R-:W-:Y:S01]  /*7700*/  @!UPT UIADD3 URZ, UPT, UPT, URZ, URZ, URZ ;  /* 0x000000fffffff290 */ /* 0x000fe2000fffe0ff */
[----:B----4-:R-:W-:Y:S11]  /*7710*/  @P0 BRA `(.L_x_136) ;  /* 0x0000000000080947 */ /* 0x010ff60003800000 */
[----:B------:R-:W1:Y:S02]  /*7720*/  SYNCS.PHASECHK.TRANS64.TRYWAIT P0, [R53+URZ+0x210], R0 ;  /* 0x00021000350075a7 */ /* 0x000e6400080011ff */
[----:B-1----:R-:W-:Y:S05]  /*7730*/  @!P0 BRA `(.L_x_137) ;  /* 0x0000003800408947 */ /* 0x002fea0003800000 */
.L_x_136:
[----:B------:R-:W-:Y:S05]  /*7740*/  @!P1 BRA `(.L_x_138) ;  /* 0x0000000000409947 */ /* 0x000fea0003800000 */
[----:B------:R-:W4:Y:S01]  /*7750*/  LDCU.64 UR8, c[0x4][0x70] ;  /* 0x01000e00ff0877ac */ /* 0x000f220008000a00 */
[----:B------:R-:W-:Y:S01]  /*7760*/  MOV R3, 0x0 ;  /* 0x0000000000037802 */ /* 0x000fe20000000f00 */
[----:B------:R-:W-:Y:S02]  /*7770*/  HFMA2 R12, -RZ, RZ, 0, 5.9604644775390625e-08 ;  /* 0x00000001ff0c7431 */ /* 0x000fe400000001ff */
[----:B------:R-:W-:Y:S02]  /*7780*/  IMAD.MOV.U32 R8, RZ, RZ, 0x192 ;  /* 0x00000192ff087424 */ /* 0x000fe400078e00ff */
[----:B------:R-:W-:Y:S01]  /*7790*/  IMAD.MOV.U32 R13, RZ, RZ, RZ ;  /* 0x000000ffff0d7224 */ /* 0x000fe200078e00ff */
[----:B------:R-:W5:Y:S01]  /*77a0*/  LDCU.64 UR6, c[0x4][0x78] ;  /* 0x01000f00ff0677ac */ /* 0x000f620008000a00 */
[----:B------:R-:W1:Y:S01]  /*77b0*/  LDC.64 R2, c[0x4][R3] ;  /* 0x0100000003027b82 */ /* 0x000e620000000a00 */
[----:B------:R-:W3:Y:S01]  /*77c0*/  LDCU.64 UR4, c[0x4][0x10] ;  /* 0x01000200ff0477ac */ /* 0x000ee20008000a00 */
[----:B----4-:R-:W-:Y:S01]  /*77d0*/  MOV R5, UR9 ;  /* 0x0000000900057c02 */ /* 0x010fe20008000f00 */
[----:B--2---:R-:W-:Y:S01]  /*77e0*/  IMAD.U32 R4, RZ, RZ, UR8 ;  /* 0x00000008ff047e24 */ /* 0x004fe2000f8e00ff */
[----:B-----5:R-:W-:Y:S01]  /*77f0*/  MOV R7, UR7 ;  /* 0x0000000700077c02 */ /* 0x020fe20008000f00 */
[----:B------:R-:W-:Y:S01]  /*7800*/  IMAD.U32 R6, RZ, RZ, UR6 ;  /* 0x00000006ff067e24 */ /* 0x000fe2000f8e00ff */
[----:B---3--:R-:W-:Y:S01]  /*7810*/  MOV R11, UR5 ;  /* 0x00000005000b7c02 */ /* 0x008fe20008000f00 */
[----:B------:R-:W-:Y:S02]  /*7820*/  IMAD.U32 R10, RZ, RZ, UR4 ;  /* 0x00000004ff0a7e24 */ /* 0x000fe4000f8e00ff */
[----:B------:R-:W-:Y:S07]  /*7830*/  LEPC R20, `(.L_x_138) ;  /* 0x000000001014794e */ /* 0x000fee0000000000 */
[----:B-1----:R-:W-:Y:S05]  /*7840*/  CALL.ABS.NOINC R2 ;  /* 0x0000000002007343 */ /* 0x002fea0003c00000 */
.L_x_138:
[----:B------:R-:W-:Y:S05]  /*7850*/  WARPSYNC.ALL ;  /* 0x0000000000007948 */ /* 0x000fea0003800000 */
[----:B------:R-:W-:Y:S01]  /*7860*/  R2UR UR4, R25 ;  /* 0x00000000190472ca */ /* 0x000fe200000e0000 */
[--C-:B------:R-:W-:Y:S01]  /*7870*/  HADD2.F32 R3, -RZ, R28.reuse.H0_H0 ;  /* 0x2000001cff037230 */ /* 0x100fe20000004100 */
[----:B------:R-:W-:Y:S01]  /*7880*/  MOV R65, 0x10 ;  /* 0x0000001000417802 */ /* 0x000fe20000000f00 */
[--C-:B------:R-:W-:Y:S01]  /*7890*/  HADD2.F32 R20, -RZ, R29.reuse.H0_H0 ;  /* 0x2000001dff147230 */ /* 0x100fe20000004100 */
[----:B------:R-:W-:Y:S01]  /*78a0*/  LOP3.LUT P6, RZ, R45, 0x40, RZ, 0xc0, !PT ;  /* 0x000000402dff7812 */ /* 0x000fe200078cc0ff */
[----:B------:R-:W-:Y:S01]  /*78b0*/  HADD2.F32 R21, -RZ, R29.H1_H1 ;  /* 0x3000001dff157230 */ /* 0x000fe20000004100 */
[----:B------:R-:W-:Y:S01]  /*78c0*/  ISETP.NE.AND P0, PT, R60, RZ, PT ;  /* 0x000000ff3c00720c */ /* 0x000fe20003f05270 */
[----:B------:R-:W-:Y:S01]  /*78d0*/  BSSY.RECONVERGENT B0, `(.L_x_139) ;  /* 0x0000052000007945 */ /* 0x000fe20003800200 */
[----:B------:R-:W-:Y:S04]  /*78e0*/  SEL R65, R65, 0xfffffff0, !P6 ;  /* 0xfffffff041417807 */ /* 0x000fe80007000000 */
[----:B------:R-:W-:Y:S01]  /*78f0*/  IADD3 R62, PT, PT, R62, R65, RZ ;  /* 0x000000413e3e7210 */ /* 0x000fe20007ffe0ff */
[----:B--2---:R-:W1:Y:S02]  /*7900*/  LDTM.x16 R4, tmem[UR4] ;  /* 0x00000004000479ee */ /* 0x004e640008240000 */
[C---:B-1-3--:R-:W-:Y:S01]  /*7910*/  FMUL R0, R24.reuse, R4 ;  /* 0x0000000418007220 */ /* 0x04afe20000400000 */
[----:B------:R-:W-:Y:S02]  /*7920*/  HADD2.F32 R4, -RZ, R28.H1_H1 ;  /* 0x3000001cff047230 */ /* 0x000fe40000004100 */
[C---:B------:R-:W-:Y:S01]  /*7930*/  FMUL R2, R24.reuse, R5 ;  /* 0x0000000518027220 */ /* 0x040fe20000400000 */
[C---:B------:R-:W-:Y:S01]  /*7940*/  FMUL R7, R24.reuse, R7 ;  /* 0x0000000718077220 */ /* 0x040fe20000400000 */
[C---:B------:R-:W-:Y:S01]  /*7950*/  FFMA R0, R27.reuse, R3, R0 ;  /* 0x000000031b007223 */ /* 0x040fe20000000000 */
[C---:B------:R-:W-:Y:S01]  /*7960*/  FMUL R3, R24.reuse, R6 ;  /* 0x0000000618037220 */ /* 0x040fe20000400000 */
[C---:B------:R-:W-:Y:S01]  /*7970*/  FFMA R2, R27.reuse, R4, R2 ;  /* 0x000000041b027223 */ /* 0x040fe20000000002 */
[C---:B------:R-:W-:Y:S01]  /*7980*/  FMUL R4, R24.reuse, R8 ;  /* 0x0000000818047220 */ /* 0x040fe20000400000 */
[C---:B------:R-:W-:Y:S01]  /*7990*/  FMUL R8, R24.reuse, R12 ;  /* 0x0000000c18087220 */ /* 0x040fe20000400000 */
[----:B------:R-:W-:Y:S01]  /*79a0*/  FMUL R12, R24, R16 ;  /* 0x00000010180c7220 */ /* 0x000fe20000400000 */
[--C-:B------:R-:W-:Y:S01]  /*79b0*/  HADD2.F32 R16, -RZ, R30.reuse.H0_H0 ;  /* 0x2000001eff107230 */ /* 0x100fe20000004100 */
[----:B------:R-:W-:Y:S01]  /*79c0*/  F2FP.F16.F32.PACK_AB R32, R2, R0 ;  /* 0x000000000220723e */ /* 0x000fe200000000ff */
[----:B------:R-:W-:Y:S02]  /*79d0*/  HADD2.F32 R0, -RZ, R30.H1_H1 ;  /* 0x3000001eff007230 */ /* 0x000fe40000004100 */
[C---:B------:R-:W-:Y:S01]  /*79e0*/  FMUL R5, R24.reuse, R9 ;  /* 0x0000000918057220 */ /* 0x040fe20000400000 */
[C---:B------:R-:W-:Y:S01]  /*79f0*/  FFMA R3, R27.reuse, R20, R3 ;  /* 0x000000141b037223 */ /* 0x040fe20000000003 */
[C---:B------:R-:W-:Y:S01]  /*7a00*/  FFMA R7, R27.reuse, R21, R7 ;  /* 0x000000151b077223 */ /* 0x040fe20000000007 */
[--C-:B------:R-:W-:Y:S02]  /*7a10*/  HADD2.F32 R2, -RZ, R31.reuse.H0_H0 ;  /* 0x2000001fff027230 */ /* 0x100fe40000004100 */
[C---:B------:R-:W-:Y:S01]  /*7a20*/  FFMA R4, R27.reuse, R16, R4 ;  /* 0x000000101b047223 */ /* 0x040fe20000000004 */
[C---:B------:R-:W-:Y:S01]  /*7a30*/  FMUL R6, R24.reuse, R10 ;  /* 0x0000000a18067220 */ /* 0x040fe20000400000 */
[C---:B------:R-:W-:Y:S01]  /*7a40*/  FFMA R5, R27.reuse, R0, R5 ;  /* 0x000000001b057223 */ /* 0x040fe20000000005 */
[----:B------:R-:W-:Y:S02]  /*7a50*/  HADD2.F32 R16, -RZ, R31.H1_H1 ;  /* 0x3000001fff107230 */ /* 0x000fe40000004100 */
[C---:B------:R-:W-:Y:S01]  /*7a60*/  FMUL R11, R24.reuse, R11 ;  /* 0x0000000b180b7220 */ /* 0x040fe20000400000 */
[--C-:B------:R-:W-:Y:S02]  /*7a70*/  HADD2.F32 R0, -RZ, R36.reuse.H0_H0 ;  /* 0x20000024ff007230 */ /* 0x100fe40000004100 */
[----:B------:R-:W-:Y:S01]  /*7a80*/  FFMA R6, R27, R2, R6 ;  /* 0x000000021b067223 */ /* 0x000fe20000000006 */
[----:B------:R-:W-:Y:S01]  /*7a90*/  F2FP.F16.F32.PACK_AB R33, R7, R3 ;  /* 0x000000030721723e */ /* 0x000fe200000000ff */
[----:B------:R-:W-:Y:S02]  /*7aa0*/  HADD2.F32 R2, -RZ, R36.H1_H1 ;  /* 0x30000024ff027230 */ /* 0x000fe40000004100 */
[C---:B------:R-:W-:Y:S01]  /*7ab0*/  FFMA R11, R27.reuse, R16, R11 ;  /* 0x000000101b0b7223 */ /* 0x040fe2000000000b */
[C---:B------:R-:W-:Y:S01]  /*7ac0*/  FMUL R9, R24.reuse, R13 ;  /* 0x0000000d18097220 */ /* 0x040fe20000400000 */
[--C-:B------:R-:W-:Y:S02]  /*7ad0*/  HADD2.F32 R3, -RZ, R37.reuse.H0_H0 ;  /* 0x20000025ff037230 */ /* 0x100fe40000004100 */
[C---:B------:R-:W-:Y:S01]  /*7ae0*/  FFMA R8, R27.reuse, R0, R8 ;  /* 0x000000001b087223 */ /* 0x040fe20000000008 */
[C---:B------:R-:W-:Y:S01]  /*7af0*/  FMUL R10, R24.reuse, R14 ;  /* 0x0000000e180a7220 */ /* 0x040fe20000400000 */
[----:B------:R-:W-:Y:S02]  /*7b00*/  HADD2.F32 R0, -RZ, R37.H1_H1 ;  /* 0x30000025ff007230 */ /* 0x000fe40000004100 */
[C---:B------:R-:W-:Y:S01]  /*7b10*/  FMUL R15, R24.reuse, R15 ;  /* 0x0000000f180f7220 */ /* 0x040fe20000400000 */
[C---:B------:R-:W-:Y:S01]  /*7b20*/  FFMA R9, R27.reuse, R2, R9 ;  /* 0x000000021b097223 */ /* 0x040fe20000000009 */
[----:B------:R-:W-:Y:S01]  /*7b30*/  FFMA R10, R27, R3, R10 ;  /* 0x000000031b0a7223 */ /* 0x000fe2000000000a */
[--C-:B------:R-:W-:Y:S01]  /*7b40*/  HADD2.F32 R2, -RZ, R38.reuse.H0_H0 ;  /* 0x20000026ff027230 */ /* 0x100fe20000004100 */
[----:B------:R-:W-:Y:S01]  /*7b50*/  F2FP.F16.F32.PACK_AB R34, R5, R4 ;  /* 0x000000040522723e */ /* 0x000fe200000000ff */
[----:B------:R-:W-:Y:S02]  /*7b60*/  HADD2.F32 R3, -RZ, R38.H1_H1 ;  /* 0x30000026ff037230 */ /* 0x000fe40000004100 */
[----:B------:R-:W-:Y:S01]  /*7b70*/  FFMA R15, R27, R0, R15 ;  /* 0x000000001b0f7223 */ /* 0x000fe2000000000f */
[C---:B------:R-:W-:Y:S01]  /*7b80*/  FMUL R13, R24.reuse, R17 ;  /* 0x00000011180d7220 */ /* 0x040fe20000400000 */
[--C-:B------:R-:W-:Y:S02]  /*7b90*/  HADD2.F32 R4, -RZ, R39.reuse.H0_H0 ;  /* 0x20000027ff047230 */ /* 0x100fe40000004100 */
[C---:B------:R-:W-:Y:S01]  /*7ba0*/  FMUL R14, R24.reuse, R18 ;  /* 0x00000012180e7220 */ /* 0x040fe20000400000 */
[----:B------:R-:W-:Y:S02]  /*7bb0*/  HADD2.F32 R0, -RZ, R39.H1_H1 ;  /* 0x30000027ff007230 */ /* 0x000fe40000004100 */
[----:B------:R-:W-:Y:S01]  /*7bc0*/  FMUL R19, R24, R19 ;  /* 0x0000001318137220 */ /* 0x000fe20000400000 */
[----:B------:R-:W-:Y:S01]  /*7bd0*/  F2FP.F16.F32.PACK_AB R35, R11, R6 ;  /* 0x000000060b23723e */ /* 0x000fe200000000ff */
[C---:B------:R-:W-:Y:S01]  /*7be0*/  FFMA R12, R27.reuse, R2, R12 ;  /* 0x000000021b0c7223 */ /* 0x040fe2000000000c */
[C---:B------:R-:W-:Y:S01]  /*7bf0*/  FFMA R13, R27.reuse, R3, R13 ;  /* 0x000000031b0d7223 */ /* 0x040fe2000000000d */
[C---:B------:R-:W-:Y:S01]  /*7c00*/  FFMA R14, R27.reuse, R4, R14 ;  /* 0x000000041b0e7223 */ /* 0x040fe2000000000e */
[----:B------:R-:W-:Y:S01]  /*7c10*/  FFMA R19, R27, R0, R19 ;  /* 0x000000001b137223 */ /* 0x000fe20000000013 */
[----:B------:R1:W-:Y:S01]  /*7c20*/  STS.128 [R56+UR43+0x300], R32 ;  /* 0x0003002038007988 */ /* 0x0003e20008000c2b */
[----:B------:R-:W-:Y:S02]  /*7c30*/  F2FP.F16.F32.PACK_AB R8, R9, R8 ;  /* 0x000000080908723e */ /* 0x000fe400000000ff */
[----:B------:R-:W-:Y:S02]  /*7c40*/  F2FP.F16.F32.PACK_AB R9, R15, R10 ;  /* 0x0000000a0f09723e */ /* 0x000fe400000000ff */
[----:B------:R-:W-:Y:S02]  /*7c50*/  F2FP.F16.F32.PACK_AB R10, R13, R12 ;  /* 0x0000000c0d0a723e */ /* 0x000fe400000000ff */
[----:B------:R-:W-:Y:S05]  /*7c60*/  F2FP.F16.F32.PACK_AB R11, R19, R14 ;  /* 0x0000000e130b723e */ /* 0x000fea00000000ff */
[----:B------:R1:W-:Y:S01]  /*7c70*/  STS.128 [R62+0x300], R8 ;  /* 0x000300083e007388 */ /* 0x0003e20000000c00 */
[----:B------:R-:W-:Y:S01]  /*7c80*/  @!PT LDS RZ, [RZ] ;  /* 0x00000000fffff984 */ /* 0x000fe20000000800 */
[----:B------:R-:W-:Y:S01]  /*7c90*/  @!PT LDS RZ, [RZ] ;  /* 0x00000000fffff984 */ /* 0x000fe20000000800 */
[----:B------:R-:W-:Y:S01]  /*7ca0*/  @!PT LDS RZ, [RZ] ;  /* 0x00000000fffff984 */ /* 0x000fe20000000800 */
[----:B------:R-:W-:Y:S01]  /*7cb0*/  @!PT LDS RZ, [RZ] ;  /* 0x00000000fffff984 */ /* 0x000fe20000000800 */
[----:B------:R2:W-:Y:S07]  /*7cc0*/  MEMBAR.ALL.CTA ;  /* 0x0000000000007992 */ /* 0x0005ee0000008000 */
[----:B--2---:R-:W2:Y:S02]  /*7cd0*/  FENCE.VIEW.ASYNC.S ;  /* 0x00000000000073c6 */ /* 0x004ea40000000000 */
[----:B--2---:R-:W-:Y:S06]  /*7ce0*/  BAR.SYNC.DEFER_BLOCKING 0x1, 0x80 ;  /* 0x0042000000007b1d */ /* 0x004fec0000010000 */
[----:B------:R-:W-:Y:S05]  /*7cf0*/  @P0 BRA `(.L_x_140) ;  /* 0x00000000003c0947 */ /* 0x000fea0003800000 */
[----:B------:R-:W2:Y:S01]  /*7d00*/  LDCU.64 UR6, c[0x0][0x348] ;  /* 0x00006900ff0677ac */ /* 0x000ea20008000a00 */
[----:B------:R-:W-:Y:S01]  /*7d10*/  UIADD3 UR4, UPT, UPT, UR43, 0x300, URZ ;  /* 0x000003002b047890 */ /* 0x000fe2000fffe0ff */
[----:B------:R-:W-:Y:S01]  /*7d20*/  UMOV UR51, UR36 ;  /* 0x0000002400337c82 */ /* 0x000fe20008000000 */
[----:B------:R-:W-:Y:S02]  /*7d30*/  UIADD3 UR9, UPT, UPT, UR49, 0x40, URZ ;  /* 0x0000004031097890 */ /* 0x000fe4000fffe0ff */
[----:B------:R-:W-:Y:S02]  /*7d40*/  UIADD3 UR8, UPT, UPT, UR43, 0xb00, URZ ;  /* 0x00000b002b087890 */ /* 0x000fe4000fffe0ff */
[----:B------:R-:W-:Y:S01]  /*7d50*/  MOV R52, UR4 ;  /* 0x0000000400347c02 */ /* 0x000fe20008000f00 */
[----:B------:R-:W-:Y:S01]  /*7d60*/  UMOV UR10, UR50 ;  /* 0x00000032000a7c82 */ /* 0x000fe20008000000 */
[----:B------:R-:W-:Y:S02]  /*7d70*/  UMOV UR11, UR36 ;  /* 0x00000024000b7c82 */ /* 0x000fe40008000000 */
[----:B------:R-:W-:Y:S01]  /*7d80*/  R2UR UR48, R52 ;  /* 0x00000000343072ca */ /* 0x000fe200000e0000 */
[----:B--2---:R-:W-:Y:S04]  /*7d90*/  UIADD3 UR4, UP0, UPT, UR6, 0x680, URZ ;  /* 0x0000068006047890 */ /* 0x004fe8000ff1e0ff */
[----:B------:R-:W-:Y:S09]  /*7da0*/  UIADD3.X UR5, UPT, UPT, URZ, UR7, URZ, UP0, !UPT ;  /* 0x00000007ff057290 */ /* 0x000ff200087fe4ff */
[----:B------:R2:W-:Y:S01]  /*7db0*/  UTMASTG.3D [UR48], [UR4] ;  /* 0x00000030040073b5 */ /* 0x0005e20008010000 */
[----:B------:R2:W-:Y:S01]  /*7dc0*/  UTMASTG.3D [UR8], [UR4] ;  /* 0x00000008040073b5 */ /* 0x0005e20008010000 */
[----:B------:R0:W-:Y:S01]  /*7dd0*/  UTMACMDFLUSH ;  /* 0x00000000000079b7 */ /* 0x0001e20000000000 */
[----:B--2---:R-:W-:Y:S04]  /*7de0*/  DEPBAR.LE SB0, 0x1 ;  /* 0x000080400000791a */ /* 0x004fe80000000000 */
.L_x_140:
[----:B------:R-:W-:Y:S05]  /*7df0*/  BSYNC.RECONVERGENT B0 ;  /* 0x0000000000007941 */ /* 0x000fea0003800200 */
.L_x_139:
[----:B------:R-:W-:Y:S01]  /*7e00*/  BAR.SYNC.DEFER_BLOCKING 0x1, 0x80 ;  /* 0x0042000000007b1d */ /* 0x000fe20000010000 */
[----:B------:R-:W-:Y:S01]  /*7e10*/  ISETP.NE.AND P1, PT, R61, RZ, PT ;  /* 0x000000ff3d00720c */ /* 0x000fe20003f25270 */
[----:B------:R-:W-:Y:S01]  /*7e20*/  UISETP.NE.AND UP0, UPT, UR52, URZ, UPT ;  /* 0x000000ff3400728c */ /* 0x000fe2000bf05270 */
[----:B------:R-:W-:Y:S11]  /*7e30*/  LEA R2, R26, UR43, 0x3 ;  /* 0x0000002b1a027c11 */ /* 0x000ff6000f8e18ff */
[----:B------:R-:W-:Y:S01]  /*7e40*/  @P1 SHF.L.U32 R3, R59, 0x1f, RZ ;  /* 0x0000001f3b031819 */ /* 0x000fe200000006ff */
[----:B------:R-:W-:Y:S06]  /*7e50*/  BRA.U !UP0, `(.L_x_141) ;  /* 0x0000000108247547 */ /* 0x000fec000b800000 */
[----:B------:R-:W-:Y:S01]  /*7e60*/  IMAD.U32 R4, RZ, RZ, UR46 ;  /* 0x0000002eff047e24 */ /* 0x000fe2000f8e00ff */
[----:B------:R-:W-:Y:S01]  /*7e70*/  MOV R0, UR47 ;  /* 0x0000002f00007c02 */ /* 0x000fe20008000f00 */
[----:B------:R-:W-:Y:S03]  /*7e80*/  UIADD3 UR4, UPT, UPT, UR46, 0x1, URZ ;  /* 0x000000012e047890 */ /* 0x000fe6000fffe0ff */
[----:B------:R-:W-:Y:S01]  /*7e90*/  @P1 LEA R4, R4, UR43, 0x3 ;  /* 0x0000002b04041c11 */ /* 0x000fe2000f8e18ff */
[----:B------:R-:W-:Y:S04]  /*7ea0*/  UISETP.NE.AND UP0, UPT, UR4, 0x4, UPT ;  /* 0x000000040400788c */ /* 0x000fe8000bf05270 */
[----:B------:R-:W-:Y:S01]  /*7eb0*/  @P1 VIADD R4, R4, 0x1c0 ;  /* 0x000001c004041836 */ /* 0x000fe20000000000 */
[----:B------:R-:W-:Y:S04]  /*7ec0*/  USEL UR46, UR4, URZ, UP0 ;  /* 0x000000ff042e7287 */ /* 0x000fe80008000000 */
[----:B------:R-:W-:Y:S04]  /*7ed0*/  @P1 PRMT R0, R0, 0x654, R4 ;  /* 0x0000065400001816 */ /* 0x000fe80000000004 */
[----:B------:R2:W-:Y:S04]  /*7ee0*/  @P1 SYNCS.ARRIVE.TRANS64.RED.A1T0 RZ, [R0+URZ], RZ ;  /* 0x000000ff00ff19a7 */ /* 0x0005e800081004ff */
.L_x_141:
[----:B------:R-:W3:Y:S01]  /*7ef0*/  @P1 SYNCS.PHASECHK.TRANS64.TRYWAIT P0, [R2+URZ+0x1a0], R3 ;  /* 0x0001a003020015a7 */ /* 0x000ee200080011ff */
[----:B------:R-:W-:Y:S01]  /*7f00*/  BSSY B1, `(.L_x_142) ;  /* 0x0000012000017945 */ /* 0x000fe20003800000 */
[----:B---3--:R-:W-:Y:S03]  /*7f10*/  @P1 SEL R63, RZ, 0x1, !P0 ;  /* 0x00000001ff3f1807 */ /* 0x008fe60004000000 */
[----:B------:R-:W-:Y:S05]  /*7f20*/  @!P1 BRA `(.L_x_143) ;  /* 0x00000000003c9947 */ /* 0x000fea0003800000 */
[----:B------:R-:W-:Y:S01]  /*7f30*/  ISETP.NE.AND P1, PT, R64, RZ, PT ;  /* 0x000000ff4000720c */ /* 0x000fe20003f25270 */
[----:B------:R-:W-:Y:S01]  /*7f40*/  BSSY B0, `(.L_x_144) ;  /* 0x0000009000007945 */ /* 0x000fe20003800000 */
[----:B------:R-:W-:Y:S11]  /*7f50*/  ISETP.NE.AND P0, PT, R63, RZ, PT ;  /* 0x000000ff3f00720c */ /* 0x000ff60003f05270 */
[----:B------:R-:W-:Y:S05]  /*7f60*/  @P1 IMAD R4, R26, 0x1000, R56 ;  /* 0x000010001a041824 */ /* 0x000fea00078e0238 */
[----:B------:R-:W-:Y:S05]  /*7f70*/  @P1 IADD3 R3, PT, PT, R4, UR43, RZ ;  /* 0x0000002b04031c10 */ /* 0x000fea000fffe0ff */
[----:B------:R-:W-:Y:S01]  /*7f80*/  @P1 IMAD.IADD R3, R65, 0x1, R3 ;  /* 0x0000000141031824 */ /* 0x000fe200078e0203 */
[----:B------:R-:W-:Y:S06]  /*7f90*/  @P0 BRA `(.L_x_145) ;  /* 0x00000000000c0947 */ /* 0x000fec0003800000 */
[----:B--2---:R-:W-:Y:S04]  /*7fa0*/  SHF.L.U32 R0, R59, 0x1f, RZ ;  /* 0x0000001f3b007819 */ /* 0x004fe800000006ff */
[----:B------:R-:W2:Y:S02]  /*7fb0*/  SYNCS.PHASECHK.TRANS64.TRYWAIT P0, [R2+URZ+0x1a0], R0 ;  /* 0x0001a000020075a7 */ /* 0x000ea400080011ff */
[----:B--2---:R-:W-:Y:S05]  /*7fc0*/  @!P0 BRA `(.L_x_146) ;  /* 0x0000003000308947 */ /* 0x004fea0003800000 */
.L_x_145:
[----:B------:R-:W-:Y:S05]  /*7fd0*/  BSYNC B0 ;  /* 0x0000000000007941 */ /* 0x000fea0003800000 */
.L_x_144:
[----:B------:R-:W-:Y:S02]  /*7fe0*/  ISETP.NE.AND P0, PT, R64, RZ, PT ;  /* 0x000000ff4000720c */ /* 0x000fe40003f05270 */
[----:B------:R-:W-:Y:S11]  /*7ff0*/  IADD3 R26, PT, PT, R26, 0x1, RZ ;  /* 0x000000011a1a7810 */ /* 0x000ff60007ffe0ff */
[----:B------:R3:W4:Y:S04]  /*8000*/  @P0 LDS.128 R28, [R4+UR43+0x300] ;  /* 0x0003002b041c0984 */ /* 0x0007280008000c00 */
[----:B------:R3:W1:Y:S02]  /*8010*/  @P0 LDS.128 R36, [R3+0x300] ;  /* 0x0003000003240984 */ /* 0x0006640000000c00 */
.L_x_143:
[----:B------:R-:W-:Y:S05]  /*8020*/  BSYNC B1 ;  /* 0x0000000000017941 */ /* 0x000fea0003800000 */
.L_x_142:
[----:B--2---:R-:W-:Y:S05]  /*8030*/  VIADD R0, R25, 0x10 ;  /* 0x0000001019007836 */ /* 0x004fea0000000000 */
[----:B------:R-:W-:Y:S04]  /*8040*/  SHF.R.U32.HI R0, RZ, 0x15, R0 ;  /* 0x00000015ff007819 */ /* 0x000fe80000011600 */
[----:B------:R-:W-:Y:S11]  /*8050*/  LOP3.LUT P0, RZ, R0, 0x3, R47, 0x48, !PT ;  /* 0x0000000300ff7812 */ /* 0x000ff6000780482f */
[----:B------:R-:W-:Y:S02]  /*8060*/  @!UPT UIADD3 URZ, UPT, UPT, URZ, URZ, URZ ;  /* 0x000000fffffff290 */ /* 0x000fe4000fffe0ff */
[----:B------:R-:W-:Y:S05]  /*8070*/  @!P0 BRA `(.L_x_147) ;  /* 0x0000000000408947 */ /* 0x000fea0003800000 */
[----:B------:R-:W2:Y:S01]  /*8080*/  LDCU.64 UR8, c[0x4][0x70] ;  /* 0x01000e00ff0877ac */ /* 0x000ea20008000a00 */
[----:B---3--:R-:W-:Y:S01]  /*8090*/  MOV R3, 0x0 ;  /* 0x0000000000037802 */ /* 0x008fe20000000f00 */
[----:B------:R-:W-:Y:S02]  /*80a0*/  HFMA2 R12, -RZ, RZ, 0, 5.9604644775390625e-08 ;  /* 0x00000001ff0c7431 */ /* 0x000fe400000001ff */
[----:B-1----:R-:W-:Y:S02]  /*80b0*/  IMAD.MOV.U32 R8, RZ, RZ, 0x192 ;  /* 0x00000192ff087424 */ /* 0x002fe400078e00ff */
[----:B------:R-:W-:Y:S01]  /*80c0*/  IMAD.MOV.U32 R13, RZ, RZ, RZ ;  /* 0x000000ffff0d7224 */ /* 0x000fe200078e00ff */
[----:B------:R-:W1:Y:S01]  /*80d0*/  LDCU.64 UR6, c[0x4][0x78] ;  /* 0x01000f00ff0677ac */ /* 0x000e620008000a00 */
[----:B------:R-:W3:Y:S01]  /*80e0*/  LDC.64 R2, c[0x4][R3] ;  /* 0x0100000003027b82 */ /* 0x000ee20000000a00 */
[----:B------:R-:W5:Y:S01]  /*80f0*/  LDCU.64 UR4, c[0x4][0x10] ;  /* 0x01000200ff0477ac */ /* 0x000f620008000a00 */
[----:B--2---:R-:W-:Y:S01]  /*8100*/  MOV R5, UR9 ;  /* 0x0000000900057c02 */ /* 0x004fe20008000f00 */
[----:B------:R-:W-:Y:S01]  /*8110*/  IMAD.U32 R4, RZ, RZ, UR8 ;  /* 0x00000008ff047e24 */ /* 0x000fe2000f8e00ff */
[----:B-1----:R-:W-:Y:S01]  /*8120*/  MOV R7, UR7 ;  /* 0x0000000700077c02 */ /* 0x002fe20008000f00 */
[----:B------:R-:W-:Y:S01]  /*8130*/  IMAD.U32 R6, RZ, RZ, UR6 ;  /* 0x00000006ff067e24 */ /* 0x000fe2000f8e00ff */
[----:B-----5:R-:W-:Y:S01]  /*8140*/  MOV R11, UR5 ;  /* 0x00000005000b7c02 */ /* 0x020fe20008000f00 */
[----:B------:R-:W-:Y:S02]  /*8150*/  IMAD.U32 R10, RZ, RZ, UR4 ;  /* 0x00000004ff0a7e24 */ /* 0x000fe4000f8e00ff */
[----:B------:R-:W-:Y:S07]  /*8160*/  LEPC R20, `(.L_x_147) ;  /* 0x000000001014794e */ /* 0x000fee0000000000 */
[----:B---34-:R-:W-:Y:S05]  /*8170*/  CALL.ABS.NOINC R2 ;  /* 0x0000000002007343 */ /* 0x018fea0003c00000 */
.L_x_147:
[----:B------:R-:W-:Y:S01]  /*8180*/  ISETP.NE.AND P6, PT, R61, RZ, PT ;  /* 0x000000ff3d00720c */ /* 0x000fe20003fc5270 */
[----:B------:R-:W-:Y:S05]  /*8190*/  WARPSYNC.ALL ;  /* 0x0000000000007948 */ /* 0x000fea0003800000 */
[----:B------:R-:W-:Y:S01]  /*81a0*/  R2UR UR4, R25 ;  /* 0x00000000190472ca */ /* 0x000fe200000e0000 */
[----:B---34-:R-:W-:Y:S01]  /*81b0*/  HADD2.F32 R3, -RZ, R28.H0_H0 ;  /* 0x2000001cff037230 */ /* 0x018fe20000004100 */
[----:B------:R-:W-:Y:S01]  /*81c0*/  ISETP.NE.AND P0, PT, R60, RZ, PT ;  /* 0x000000ff3c00720c */ /* 0x000fe20003f05270 */
[----:B------:R-:W-:Y:S01]  /*81d0*/  HADD2.F32 R20, -RZ, R30.H0_H0 ;  /* 0x2000001eff147230 */ /* 0x000fe20000004100 */
[----:B------:R-:W-:Y:S09]  /*81e0*/  BSSY.RECONVERGENT B0, `(.L_x_148) ;  /* 0x0000058000007945 */ /* 0x000ff20003800200 */
[----:B-1----:R-:W1:Y:S02]  /*81f0*/  LDTM.x16 R4, tmem[UR4+0x10] ;  /* 0x00001004000479ee */ /* 0x002e640008240000 */
[C---:B-1----:R-:W-:Y:S01]  /*8200*/  FMUL R0, R24.reuse, R4 ;  /* 0x0000000418007220 */ /* 0x042fe20000400000 */
[----:B------:R-:W-:Y:S02]  /*8210*/  HADD2.F32 R4, -RZ, R28.H1_H1 ;  /* 0x3000001cff047230 */ /* 0x000fe40000004100 */
[C---:B------:R-:W-:Y:S01]  /*8220*/  FMUL R2, R24.reuse, R5 ;  /* 0x0000000518027220 */ /* 0x040fe20000400000 */
[--C-:B------:R-:W-:Y:S02]  /*8230*/  HADD2.F32 R5, -RZ, R29.reuse.H0_H0 ;  /* 0x2000001dff057230 */ /* 0x100fe40000004100 */
[C---:B------:R-:W-:Y:S01]  /*8240*/  FFMA R0, R27.reuse, R3, R0 ;  /* 0x000000031b007223 */ /* 0x040fe20000000000 */
[C---:B------:R-:W-:Y:S01]  /*8250*/  FMUL R3, R24.reuse, R6 ;  /* 0x0000000618037220 */ /* 0x040fe20000400000 */
[----:B------:R-:W-:Y:S02]  /*8260*/  HADD2.F32 R6, -RZ, R29.H1_H1 ;  /* 0x3000001dff067230 */ /* 0x000fe40000004100 */
[C---:B------:R-:W-:Y:S01]  /*8270*/  FFMA R2, R27.reuse, R4, R2 ;  /* 0x000000041b027223 */ /* 0x040fe20000000002 */
[C---:B------:R-:W-:Y:S01]  /*8280*/  FMUL R7, R24.reuse, R7 ;  /* 0x0000000718077220 */ /* 0x040fe20000400000 */
[C---:B------:R-:W-:Y:S01]  /*8290*/  FFMA R3, R27.reuse, R5, R3 ;  /* 0x000000051b037223 */ /* 0x040fe20000000003 */
[C---:B------:R-:W-:Y:S01]  /*82a0*/  FMUL R4, R24.reuse, R8 ;  /* 0x0000000818047220 */ /* 0x040fe20000400000 */
[----:B------:R-:W-:Y:S01]  /*82b0*/  FMUL R5, R24, R9 ;  /* 0x0000000918057220 */ /* 0x000fe20000400000 */
[----:B------:R-:W-:Y:S01]  /*82c0*/  F2FP.F16.F32.PACK_AB R32, R2, R0 ;  /* 0x000000000220723e */ /* 0x000fe200000000ff */
[C---:B------:R-:W-:Y:S01]  /*82d0*/  FFMA R7, R27.reuse, R6, R7 ;  /* 0x000000061b077223 */ /* 0x040fe20000000007 */
[----:B------:R-:W-:Y:S02]  /*82e0*/  HADD2.F32 R0, -RZ, R30.H1_H1 ;  /* 0x3000001eff007230 */ /* 0x000fe40000004100 */
[----:B------:R-:W-:Y:S01]  /*82f0*/  FFMA R4, R27, R20, R4 ;  /* 0x000000141b047223 */ /* 0x000fe20000000004 */
[--C-:B------:R-:W-:Y:S02]  /*8300*/  HADD2.F32 R2, -RZ, R31.reuse.H0_H0 ;  /* 0x2000001fff027230 */ /* 0x100fe40000004100 */
[C---:B------:R-:W-:Y:S01]  /*8310*/  FMUL R6, R24.reuse, R10 ;  /* 0x0000000a18067220 */ /* 0x040fe20000400000 */
[----:B------:R-:W-:Y:S01]  /*8320*/  F2FP.F16.F32.PACK_AB R33, R7, R3 ;  /* 0x000000030721723e */ /* 0x000fe200000000ff */
[----:B------:R-:W-:Y:S02]  /*8330*/  HADD2.F32 R3, -RZ, R31.H1_H1 ;  /* 0x3000001fff037230 */ /* 0x000fe40000004100 */
[C---:B------:R-:W-:Y:S01]  /*8340*/  FFMA R5, R27.reuse, R0, R5 ;  /* 0x000000001b057223 */ /* 0x040fe20000000005 */
[C---:B------:R-:W-:Y:S01]  /*8350*/  FMUL R11, R24.reuse, R11 ;  /* 0x0000000b180b7220 */ /* 0x040fe20000400000 */
[--C-:B------:R-:W-:Y:S02]  /*8360*/  HADD2.F32 R7, -RZ, R36.reuse.H0_H0 ;  /* 0x20000024ff077230 */ /* 0x100fe40000004100 */
[C---:B------:R-:W-:Y:S01]  /*8370*/  FMUL R8, R24.reuse, R12 ;  /* 0x0000000c18087220 */ /* 0x040fe20000400000 */
[----:B------:R-:W-:Y:S02]  /*8380*/  HADD2.F32 R0, -RZ, R36.H1_H1 ;  /* 0x30000024ff007230 */ /* 0x000fe40000004100 */
[C---:B------:R-:W-:Y:S01]  /*8390*/  FMUL R9, R24.reuse, R13 ;  /* 0x0000000d18097220 */ /* 0x040fe20000400000 */
[C---:B------:R-:W-:Y:S01]  /*83a0*/  FFMA R6, R27.reuse, R2, R6 ;  /* 0x000000021b067223 */ /* 0x040fe20000000006 */
[C---:B------:R-:W-:Y:S01]  /*83b0*/  FFMA R11, R27.reuse, R3, R11 ;  /* 0x000000031b0b7223 */ /* 0x040fe2000000000b */
[C---:B------:R-:W-:Y:S01]  /*83c0*/  FFMA R8, R27.reuse, R7, R8 ;  /* 0x000000071b087223 */ /* 0x040fe20000000008 */
[C---:B------:R-:W-:Y:S01]  /*83d0*/  FFMA R9, R27.reuse, R0, R9 ;  /* 0x000000001b097223 */ /* 0x040fe20000000009 */
[--C-:B------:R-:W-:Y:S02]  /*83e0*/  HADD2.F32 R2, -RZ, R37.reuse.H0_H0 ;  /* 0x20000025ff027230 */ /* 0x100fe40000004100 */
[C---:B------:R-:W-:Y:S01]  /*83f0*/  FMUL R10, R24.reuse, R14 ;  /* 0x0000000e180a7220 */ /* 0x040fe20000400000 */
[----:B------:R-:W-:Y:S02]  /*8400*/  HADD2.F32 R0, -RZ, R37.H1_H1 ;  /* 0x30000025ff007230 */ /* 0x000fe40000004100 */
[C---:B------:R-:W-:Y:S01]  /*8410*/  FMUL R15, R24.reuse, R15 ;  /* 0x0000000f180f7220 */ /* 0x040fe20000400000 */
[C---:B------:R-:W-:Y:S01]  /*8420*/  FMUL R12, R24.reuse, R16 ;  /* 0x00000010180c7220 */ /* 0x040fe20000400000 */
[C---:B------:R-:W-:Y:S01]  /*8430*/  FFMA R10, R27.reuse, R2, R10 ;  /* 0x000000021b0a7223 */ /* 0x040fe2000000000a */
[--C-:B------:R-:W-:Y:S02]  /*8440*/  HADD2.F32 R2, -RZ, R38.reuse.H0_H0 ;  /* 0x20000026ff027230 */ /* 0x100fe40000004100 */
[----:B------:R-:W-:Y:S01]  /*8450*/  FFMA R15, R27, R0, R15 ;  /* 0x000000001b0f7223 */ /* 0x000fe2000000000f */
[----:B------:R-:W-:Y:S01]  /*8460*/  HADD2.F32 R0, -RZ, R38.H1_H1 ;  /* 0x30000026ff007230 */ /* 0x000fe20000004100 */
[----:B------:R-:W-:Y:S01]  /*8470*/  F2FP.F16.F32.PACK_AB R34, R5, R4 ;  /* 0x000000040522723e */ /* 0x000fe200000000ff */
        /* <DEDUP_REMOVED lines=14> */
[----:B------:R-:W-:Y:S02]  /*8560*/  F2FP.F16.F32.PACK_AB R11, R19, R14 ;  /* 0x0000000e130b723e */ /* 0x000fe400000000ff */
[----:B------:R-:W-:Y:S02]  /*8570*/  MOV R2, UR46 ;  /* 0x0000002e00027c02 */ /* 0x000fe40008000f00 */
[----:B------:R-:W-:Y:S01]  /*8580*/  MOV R0, UR47 ;  /* 0x0000002f00007c02 */ /* 0x000fe20008000f00 */
[----:B------:R1:W-:Y:S01]  /*8590*/  STS.128 [R62+0x1300], R8 ;  /* 0x001300083e007388 */ /* 0x0003e20000000c00 */
[----:B------:R-:W-:Y:S02]  /*85a0*/  @P6 LEA R2, R2, UR43, 0x3 ;  /* 0x0000002b02026c11 */ /* 0x000fe4000f8e18ff */
[----:B------:R-:W-:Y:S02]  /*85b0*/  @P6 SHF.L.U32 R3, R59, 0x1f, RZ ;  /* 0x0000001f3b036819 */ /* 0x000fe400000006ff */
[----:B------:R-:W-:Y:S01]  /*85c0*/  @P6 IADD3 R2, PT, PT, R2, 0x1c0, RZ ;  /* 0x000001c002026810 */ /* 0x000fe20007ffe0ff */
[----:B------:R-:W-:Y:S01]  /*85d0*/  @!PT LDS RZ, [RZ] ;  /* 0x00000000fffff984 */ /* 0x000fe20000000800 */
[----:B------:R-:W-:Y:S01]  /*85e0*/  @!PT LDS RZ, [RZ] ;  /* 0x00000000fffff984 */ /* 0x000fe20000000800 */
[----:B------:R-:W-:Y:S01]  /*85f0*/  @!PT LDS RZ, [RZ] ;  /* 0x00000000fffff984 */ /* 0x000fe20000000800 */
[----:B------:R-:W-:Y:S01]  /*8600*/  @!PT LDS RZ, [RZ] ;  /* 0x00000000fffff984 */ /* 0x000fe20000000800 */
[----:B------:R2:W-:Y:S06]  /*8610*/  MEMBAR.ALL.CTA ;  /* 0x0000000000007992 */ /* 0x0005ec0000008000 */
[----:B--2---:R-:W2:Y:S01]  /*8620*/  FENCE.VIEW.ASYNC.S ;  /* 0x00000000000073c6 */ /* 0x004ea20000000000 */
[----:B------:R-:W-:Y:S02]  /*8630*/  @P6 PRMT R0, R0, 0x654, R2 ;  /* 0x0000065400006816 */ /* 0x000fe40000000002 */
[----:B------:R-:W-:Y:S01]  /*8640*/  LEA R2, R26, UR43, 0x3 ;  /* 0x0000002b1a027c11 */ /* 0x000fe2000f8e18ff */
[----:B--2---:R-:W-:Y:S06]  /*8650*/  BAR.SYNC.DEFER_BLOCKING 0x1, 0x80 ;  /* 0x0042000000007b1d */ /* 0x004fec0000010000 */
[----:B------:R-:W-:Y:S05]  /*8660*/  @P0 BRA `(.L_x_149) ;  /* 0x00000000003c0947 */ /* 0x000fea0003800000 */
[----:B------:R-:W2:Y:S01]  /*8670*/  LDCU.64 UR6, c[0x0][0x348] ;  /* 0x00006900ff0677ac */ /* 0x000ea20008000a00 */
[----:B------:R-:W-:Y:S02]  /*8680*/  UIADD3 UR13, UPT, UPT, UR49, 0x10, URZ ;  /* 0x00000010310d7890 */ /* 0x000fe4000fffe0ff */
[----:B------:R-:W-:Y:S01]  /*8690*/  UIADD3 UR12, UPT, UPT, UR43, 0x1300, URZ ;  /* 0x000013002b0c7890 */ /* 0x000fe2000fffe0ff */
[----:B------:R-:W-:Y:S01]  /*86a0*/  UMOV UR14, UR50 ;  /* 0x00000032000e7c82 */ /* 0x000fe20008000000 */
[----:B------:R-:W-:Y:S01]  /*86b0*/  UMOV UR15, UR36 ;  /* 0x00000024000f7c82 */ /* 0x000fe20008000000 */
[----:B------:R-:W-:Y:S02]  /*86c0*/  UIADD3 UR9, UPT, UPT, UR49, 0x50, URZ ;  /* 0x0000005031097890 */ /* 0x000fe4000fffe0ff */
[----:B------:R-:W-:Y:S01]  /*86d0*/  UIADD3 UR8, UPT, UPT, UR43, 0x1b00, URZ ;  /* 0x00001b002b087890 */ /* 0x000fe2000fffe0ff */
[----:B------:R-:W-:Y:S01]  /*86e0*/  UMOV UR10, UR50 ;  /* 0x00000032000a7c82 */ /* 0x000fe20008000000 */
[----:B------:R-:W-:Y:S01]  /*86f0*/  UMOV UR11, UR36 ;  /* 0x00000024000b7c82 */ /* 0x000fe20008000000 */
[----:B--2---:R-:W-:Y:S04]  /*8700*/  UIADD3 UR4, UP0, UPT, UR6, 0x680, URZ ;  /* 0x0000068006047890 */ /* 0x004fe8000ff1e0ff */
[----:B------:R-:W-:Y:S09]  /*8710*/  UIADD3.X UR5, UPT, UPT, URZ, UR7, URZ, UP0, !UPT ;  /* 0x00000007ff057290 */ /* 0x000ff200087fe4ff */
[----:B------:R2:W-:Y:S01]  /*8720*/  UTMASTG.3D [UR12], [UR4] ;  /* 0x0000000c040073b5 */ /* 0x0005e20008010000 */
[----:B------:R2:W-:Y:S01]  /*8730*/  UTMASTG.3D [UR8], [UR4] ;  /* 0x00000008040073b5 */ /* 0x0005e20008010000 */
[----:B------:R0:W-:Y:S01]  /*8740*/  UTMACMDFLUSH ;  /* 0x00000000000079b7 */ /* 0x0001e20000000000 */
[----:B--2---:R-:W-:Y:S04]  /*8750*/  DEPBAR.LE SB0, 0x1 ;  /* 0x000080400000791a */ /* 0x004fe80000000000 */
.L_x_149:
[----:B------:R-:W-:Y:S05]  /*8760*/  BSYNC.RECONVERGENT B0 ;  /* 0x0000000000007941 */ /* 0x000fea0003800200 */
.L_x_148:
[----:B------:R-:W-:Y:S01]  /*8770*/  BAR.SYNC.DEFER_BLOCKING 0x1, 0x80 ;  /* 0x0042000000007b1d */ /* 0x000fe20000010000 */
[----:B------:R-:W-:Y:S04]  /*8780*/  UIADD3 UR4, UPT, UPT, UR46, 0x1, URZ ;  /* 0x000000012e047890 */ /* 0x000fe8000fffe0ff */
[----:B------:R-:W-:Y:S04]  /*8790*/  UISETP.NE.AND UP0, UPT, UR4, 0x4, UPT ;  /* 0x000000040400788c */ /* 0x000fe8000bf05270 */
[----:B------:R-:W-:Y:S01]  /*87a0*/  USEL UR44, UR4, URZ, UP0 ;  /* 0x000000ff042c7287 */ /* 0x000fe20008000000 */
[----:B------:R2:W-:Y:S01]  /*87b0*/  @P6 SYNCS.ARRIVE.TRANS64.RED.A1T0 RZ, [R0+URZ], RZ ;  /* 0x000000ff00ff69a7 */ /* 0x0005e200081004ff */
[----:B------:R-:W-:Y:S01]  /*87c0*/  BSSY B1, `(.L_x_150) ;  /* 0x0000013000017945 */ /* 0x000fe20003800000 */
[----:B------:R-:W3:Y:S02]  /*87d0*/  @P6 SYNCS.PHASECHK.TRANS64.TRYWAIT P0, [R2+URZ+0x1a0], R3 ;  /* 0x0001a003020065a7 */ /* 0x000ee400080011ff */
[----:B---3--:R-:W-:Y:S01]  /*87e0*/  @P6 SEL R63, RZ, 0x1, !P0 ;  /* 0x00000001ff3f6807 */ /* 0x008fe20004000000 */
[----:B--2---:R-:W-:Y:S06]  /*87f0*/  @!P6 BRA `(.L_x_151) ;  /* 0x00000000003ce947 */ /* 0x004fec0003800000 */
[----:B------:R-:W-:Y:S01]  /*8800*/  ISETP.NE.AND P1, PT, R64, RZ, PT ;  /* 0x000000ff4000720c */ /* 0x000fe20003f25270 */
[----:B------:R-:W-:Y:S01]  /*8810*/  BSSY B0, `(.L_x_152) ;  /* 0x0000009000007945 */ /* 0x000fe20003800000 */
[----:B------:R-:W-:Y:S11]  /*8820*/  ISETP.NE.AND P0, PT, R63, RZ, PT ;  /* 0x000000ff3f00720c */ /* 0x000ff60003f05270 */
[----:B------:R-:W-:Y:S05]  /*8830*/  @P1 IMAD R3, R26, 0x1000, R56 ;  /* 0x000010001a031824 */ /* 0x000fea00078e0238 */
[----:B------:R-:W-:Y:S05]  /*8840*/  @P1 IADD3 R0, PT, PT, R3, UR43, RZ ;  /* 0x0000002b03001c10 */ /* 0x000fea000fffe0ff */
[----:B------:R-:W-:Y:S01]  /*8850*/  @P1 IMAD.IADD R0, R65, 0x1, R0 ;  /* 0x0000000141001824 */ /* 0x000fe200078e0200 */
[----:B------:R-:W-:Y:S06]  /*8860*/  @P0 BRA `(.L_x_153) ;  /* 0x00000000000c0947 */ /* 0x000fec0003800000 */
[----:B------:R-:W-:Y:S04]  /*8870*/  SHF.L.U32 R4, R59, 0x1f, RZ ;  /* 0x0000001f3b047819 */ /* 0x000fe800000006ff */
[----:B------:R-:W2:Y:S02]  /*8880*/  SYNCS.PHASECHK.TRANS64.TRYWAIT P0, [R2+URZ+0x1a0], R4 ;  /* 0x0001a004020075a7 */ /* 0x000ea400080011ff */
[----:B--2---:R-:W-:Y:S05]  /*8890*/  @!P0 BRA `(.L_x_154) ;  /* 0x0000002800108947 */ /* 0x004fea0003800000 */
.L_x_153:
[----:B------:R-:W-:Y:S05]  /*88a0*/  BSYNC B0 ;  /* 0x0000000000007941 */ /* 0x000fea0003800000 */
.L_x_152:
[----:B------:R-:W-:Y:S02]  /*88b0*/  ISETP.NE.AND P0, PT, R64, RZ, PT ;  /* 0x000000ff4000720c */ /* 0x000fe40003f05270 */
[----:B------:R-:W-:Y:S11]  /*88c0*/  IADD3 R26, PT, PT, R26, 0x1, RZ ;  /* 0x000000011a1a7810 */ /* 0x000ff60007ffe0ff */
[----:B------:R3:W4:Y:S04]  /*88d0*/  @P0 LDS.128 R28, [R3+UR43+0x300] ;  /* 0x0003002b031c0984 */ /* 0x0007280008000c00 */
[----:B------:R3:W1:Y:S02]  /*88e0*/  @P0 LDS.128 R36, [R0+0x300] ;  /* 0x0003000000240984 */ /* 0x0006640000000c00 */
.L_x_151:
[----:B------:R-:W-:Y:S05]  /*88f0*/  BSYNC B1 ;  /* 0x0000000000017941 */ /* 0x000fea0003800000 */
.L_x_150:
[----:B---3--:R-:W-:Y:S05]  /*8900*/  VIADD R0, R25, 0x20 ;  /* 0x0000002019007836 */ /* 0x008fea0000000000 */
[----:B------:R-:W-:Y:S04]  /*8910*/  SHF.R.U32.HI R0, RZ, 0x15, R0 ;  /* 0x00000015ff007819 */ /* 0x000fe80000011600 */
[----:B------:R-:W-:Y:S11]  /*8920*/  LOP3.LUT P0, RZ, R0, 0x3, R47, 0x48, !PT ;  /* 0x0000000300ff7812 */ /* 0x000ff6000780482f */
[----:B------:R-:W-:Y:S02]  /*8930*/  @!UPT UIADD3 URZ, UPT, UPT, URZ, URZ, URZ ;  /* 0x000000fffffff290 */ /* 0x000fe4000fffe0ff */
[----:B------:R-:W-:Y:S05]  /*8940*/  @!P0 BRA `(.L_x_155) ;  /* 0x0000000000408947 */ /* 0x000fea0003800000 */
[----:B------:R-:W3:Y:S01]  /*8950*/  LDCU.64 UR8, c[0x4][0x70] ;  /* 0x01000e00ff0877ac */ /* 0x000ee20008000a00 */
[----:B------:R-:W-:Y:S01]  /*8960*/  MOV R3, 0x0 ;  /* 0x0000000000037802 */ /* 0x000fe20000000f00 */
[----:B------:R-:W-:Y:S02]  /*8970*/  HFMA2 R12, -RZ, RZ, 0, 5.9604644775390625e-08 ;  /* 0x00000001ff0c7431 */ /* 0x000fe400000001ff */
[----:B-1----:R-:W-:Y:S02]  /*8980*/  IMAD.MOV.U32 R8, RZ, RZ, 0x192 ;  /* 0x00000192ff087424 */ /* 0x002fe400078e00ff */
[----:B------:R-:W-:Y:S01]  /*8990*/  IMAD.MOV.U32 R13, RZ, RZ, RZ ;  /* 0x000000ffff0d7224 */ /* 0x000fe200078e00ff */
[----:B------:R-:W1:Y:S01]  /*89a0*/  LDCU.64 UR6, c[0x4][0x78] ;  /* 0x01000f00ff0677ac */ /* 0x000e620008000a00 */
[----:B--2---:R-:W2:Y:S01]  /*89b0*/  LDC.64 R2, c[0x4][R3] ;  /* 0x0100000003027b82 */ /* 0x004ea20000000a00 */
[----:B------:R-:W5:Y:S01]  /*89c0*/  LDCU.64 UR4, c[0x4][0x10] ;  /* 0x01000200ff0477ac */ /* 0x000f620008000a00 */
[----:B---3--:R-:W-:Y:S01]  /*89d0*/  MOV R5, UR9 ;  /* 0x0000000900057c02 */ /* 0x008fe20008000f00 */
[----:B------:R-:W-:Y:S01]  /*89e0*/  IMAD.U32 R4, RZ, RZ, UR8 ;  /* 0x00000008ff047e24 */ /* 0x000fe2000f8e00ff */
[----:B-1----:R-:W-:Y:S01]  /*89f0*/  MOV R7, UR7 ;  /* 0x0000000700077c02 */ /* 0x002fe20008000f00 */
[----:B------:R-:W-:Y:S01]  /*8a00*/  IMAD.U32 R6, RZ, RZ, UR6 ;  /* 0x00000006ff067e24 */ /* 0x000fe2000f8e00ff */
[----:B-----5:R-:W-:Y:S01]  /*8a10*/  MOV R11, UR5 ;  /* 0x00000005000b7c02 */ /* 0x020fe20008000f00 */
[----:B------:R-:W-:Y:S02]  /*8a20*/  IMAD.U32 R10, RZ, RZ, UR4 ;  /* 0x00000004ff0a7e24 */ /* 0x000fe4000f8e00ff */
[----:B------:R-:W-:Y:S07]  /*8a30*/  LEPC R20, `(.L_x_155) ;  /* 0x000000001014794e */ /* 0x000fee0000000000 */
[----:B--2-4-:R-:W-:Y:S05]  /*8a40*/  CALL.ABS.NOINC R2 ;  /* 0x0000000002007343 */ /* 0x014fea0003c00000 */
.L_x_155:
[----:B------:R-:W-:Y:S01]  /*8a50*/  ISETP.NE.AND P6, PT, R61, RZ, PT ;  /* 0x000000ff3d00720c */ /* 0x000fe20003fc5270 */
[----:B------:R-:W-:Y:S05]  /*8a60*/  WARPSYNC.ALL ;  /* 0x0000000000007948 */ /* 0x000fea0003800000 */
[----:B------:R-:W-:Y:S01]  /*8a70*/  R2UR UR4, R25 ;  /* 0x00000000190472ca */ /* 0x000fe200000e0000 */
[----:B----4-:R-:W-:Y:S01]  /*8a80*/  HADD2.F32 R3, -RZ, R28.H0_H0 ;  /* 0x2000001cff037230 */ /* 0x010fe20000004100 */
[----:B------:R-:W-:Y:S01]  /*8a90*/  ISETP.NE.AND P0, PT, R60, RZ, PT ;  /* 0x000000ff3c00720c */ /* 0x000fe20003f05270 */
[----:B------:R-:W-:Y:S01]  /*8aa0*/  HADD2.F32 R20, -RZ, R30.H0_H0 ;  /* 0x2000001eff147230 */ /* 0x000fe20000004100 */
[----:B------:R-:W-:Y:S09]  /*8ab0*/  BSSY.RECONVERGENT B0, `(.L_x_156) ;  /* 0x0000058000007945 */ /* 0x000ff20003800200 */
[----:B-12---:R-:W1:Y:S02]  /*8ac0*/  LDTM.x16 R4, tmem[UR4+0x20] ;  /* 0x00002004000479ee */ /* 0x006e640008240000 */
        /* <DEDUP_REMOVED lines=59> */
[----:B------:R-:W-:Y:S02]  /*8e80*/  LEA R3, R26, UR43, 0x3 ;  /* 0x0000002b1a037c11 */ /* 0x000fe4000f8e18ff */
        /* <DEDUP_REMOVED lines=8> */
[----:B------:R-:W-:Y:S01]  /*8f10*/  @P6 SHF.L.U32 R2, R59, 0x1f, RZ ;  /* 0x0000001f3b026819 */ /* 0x000fe200000006ff */
        /* <DEDUP_REMOVED lines=17> */
.L_x_157:
[----:B------:R-:W-:Y:S05]  /*9030*/  BSYNC.RECONVERGENT B0 ;  /* 0x0000000000007941 */ /* 0x000fea0003800200 */
.L_x_156:
        /* <DEDUP_REMOVED lines=19> */
.L_x_161:
[----:B------:R-:W-:Y:S05]  /*9170*/  BSYNC B0 ;  /* 0x0000000000007941 */ /* 0x000fea0003800000 */
.L_x_160:
[----:B------:R-:W-:Y:S11]  /*9180*/  ISETP.NE.AND P0, PT, R64, RZ, PT ;  /* 0x000000ff4000720c */ /* 0x000ff60003f05270 */
[----:B------:R-:W-:Y:S02]  /*9190*/  @!UPT UIADD3 URZ, UPT, UPT, URZ, URZ, URZ ;  /* 0x000000fffffff290 */ /* 0x000fe4000fffe0ff */
[----:B------:R3:W4:Y:S04]  /*91a0*/  @P0 LDS.128 R28, [R26+UR43+0x300] ;  /* 0x0003002b1a1c0984 */ /* 0x0007280008000c00 */
[----:B------:R3:W1:Y:S02]  /*91b0*/  @P0 LDS.128 R36, [R65+0x300] ;  /* 0x0003000041240984 */ /* 0x0006640000000c00 */
.L_x_159:
[----:B------:R-:W-:Y:S05]  /*91c0*/  BSYNC B1 ;  /* 0x0000000000017941 */ /* 0x000fea0003800000 */
.L_x_158:
[----:B--2---:R-:W-:Y:S05]  /*91d0*/  VIADD R0, R25, 0x30 ;  /* 0x0000003019007836 */ /* 0x004fea0000000000 */
[----:B------:R-:W-:Y:S04]  /*91e0*/  SHF.R.U32.HI R0, RZ, 0x15, R0 ;  /* 0x00000015ff007819 */ /* 0x000fe80000011600 */
[----:B------:R-:W-:Y:S11]  /*91f0*/  LOP3.LUT P0, RZ, R0, 0x3, R47, 0x48, !PT ;  /* 0x0000000300ff7812 */ /* 0x000ff6000780482f */
[----:B------:R-:W-:Y:S02]  /*9200*/  @!UPT UIADD3 URZ, UPT, UPT, URZ, URZ, URZ ;  /* 0x000000fffffff290 */ /* 0x000fe4000fffe0ff */
[----:B------:R-:W-:Y:S05]  /*9210*/  @!P0 BRA `(.L_x_163) ;  /* 0x0000000000408947 */ /* 0x000fea0003800000 */
[----:B------:R-:W2:Y:S01]  /*9220*/  LDCU.64 UR8, c[0x4][0x70] ;  /* 0x01000e00ff0877ac */ /* 0x000ea20008000a00 */
[----:B------:R-:W-:Y:S01]  /*9230*/  MOV R3, 0x0 ;  /* 0x0000000000037802 */ /* 0x000fe20000000f00 */
        /* <DEDUP_REMOVED lines=14> */
.L_x_163:
[----:B------:R-:W-:Y:S01]  /*9320*/  ISETP.NE.AND P0, PT, R60, RZ, PT ;  /* 0x000000ff3c00720c */ /* 0x000fe20003f05270 */
[----:B------:R-:W-:Y:S05]  /*9330*/  WARPSYNC.ALL ;  /* 0x0000000000007948 */ /* 0x000fea0003800000 */
[----:B------:R-:W-:Y:S01]  /*9340*/  R2UR UR4, R25 ;  /* 0x00000000190472ca */ /* 0x000fe200000e0000 */
[--C-:B----4-:R-:W-:Y:S01]  /*9350*/  HADD2.F32 R20, -RZ, R28.reuse.H0_H0 ;  /* 0x2000001cff147230 */ /* 0x110fe20000004100 */
[----:B------:R-:W-:Y:S01]  /*9360*/  IADD3 R53, PT, PT, R53, 0x230, RZ ;  /* 0x0000023035357810 */ /* 0x000fe20007ffe0ff */
[----:B------:R-:W-:Y:S01]  /*9370*/  HADD2.F32 R21, -RZ, R28.H1_H1 ;  /* 0x3000001cff157230 */ /* 0x000fe20000004100 */
[----:B------:R-:W-:Y:S01]  /*9380*/  BSSY.RECONVERGENT B0, `(.L_x_164) ;  /* 0x0000054000007945 */ /* 0x000fe20003800200 */
[--C-:B------:R-:W-:Y:S01]  /*9390*/  HADD2.F32 R25, -RZ, R29.reuse.H0_H0 ;  /* 0x2000001dff197230 */ /* 0x100fe20000004100 */
[----:B------:R-:W-:Y:S01]  /*93a0*/  LOP3.LUT R53, R53, 0xfefffff8, RZ, 0xc0, !PT ;  /* 0xfefffff835357812 */ /* 0x000fe200078ec0ff */
[----:B---3--:R-:W-:Y:S02]  /*93b0*/  HADD2.F32 R26, -RZ, R29.H1_H1 ;  /* 0x3000001dff1a7230 */ /* 0x008fe40000004100 */
[--C-:B------:R-:W-:Y:S02]  /*93c0*/  HADD2.F32 R28, -RZ, R30.reuse.H0_H0 ;  /* 0x2000001eff1c7230 */ /* 0x100fe40000004100 */
[----:B------:R-:W-:Y:S02]  /*93d0*/  HADD2.F32 R29, -RZ, R30.H1_H1 ;  /* 0x3000001eff1d7230 */ /* 0x000fe40000004100 */
[----:B-1----:R-:W1:Y:S01]  /*93e0*/  LDTM.x16 R4, tmem[UR4+0x30] ;  /* 0x00003004000479ee */ /* 0x002e620008240000 */
[----:B------:R-:W-:Y:S01]  /*93f0*/  NOP ;  /* 0x0000000000007918 */ /* 0x000fe20000000000 */
[----:B-1----:R1:W-:Y:S01]  /*9400*/  SYNCS.ARRIVE.TRANS64.RED.A1T0 RZ, [R53+URZ], RZ ;  /* 0x000000ff35ff79a7 */ /* 0x0023e200081004ff */
[--C-:B------:R-:W-:Y:S02]  /*9410*/  HADD2.F32 R30, -RZ, R31.reuse.H0_H0 ;  /* 0x2000001fff1e7230 */ /* 0x100fe40000004100 */
[----:B------:R-:W-:Y:S02]  /*9420*/  HADD2.F32 R31, -RZ, R31.H1_H1 ;  /* 0x3000001fff1f7230 */ /* 0x000fe40000004100 */
        /* <DEDUP_REMOVED lines=8> */
[C---:B------:R-:W-:Y:S01]  /*94b0*/  FMUL R4, R24.reuse, R4 ;  /* 0x0000000418047220 */ /* 0x040fe20000400000 */
[C---:B------:R-:W-:Y:S01]  /*94c0*/  FMUL R5, R24.reuse, R5 ;  /* 0x0000000518057220 */ /* 0x040fe20000400000 */
[C---:B------:R-:W-:Y:S01]  /*94d0*/  FMUL R6, R24.reuse, R6 ;  /* 0x0000000618067220 */ /* 0x040fe20000400000 */
[C---:B------:R-:W-:Y:S01]  /*94e0*/  FMUL R7, R24.reuse, R7 ;  /* 0x0000000718077220 */ /* 0x040fe20000400000 */
[C---:B------:R-:W-:Y:S01]  /*94f0*/  FFMA R4, R27.reuse, R20, R4 ;  /* 0x000000141b047223 */ /* 0x040fe20000000004 */
        /* <DEDUP_REMOVED lines=15> */
[C---:B------:R-:W-:Y:S01]  /*95f0*/  FMUL R12, R24.reuse, R16 ;  /* 0x00000010180c7220 */ /* 0x040fe20000400000 */
[C---:B------:R-:W-:Y:S01]  /*9600*/  FFMA R0, R27.reuse, R32, R0 ;  /* 0x000000201b007223 */ /* 0x040fe20000000000 */
[C---:B------:R-:W-:Y:S01]  /*9610*/  FMUL R13, R24.reuse, R17 ;  /* 0x00000011180d7220 */ /* 0x040fe20000400000 */
[----:B------:R-:W-:Y:S01]  /*9620*/  FFMA R2, R27, R33, R2 ;  /* 0x000000211b027223 */ /* 0x000fe20000000002 */
[----:B------:R-:W-:Y:S01]  /*9630*/  F2FP.F16.F32.PACK_AB R4, R5, R4 ;  /* 0x000000040504723e */ /* 0x000fe200000000ff */
[C---:B------:R-:W-:Y:S01]  /*9640*/  FMUL R14, R24.reuse, R18 ;  /* 0x00000012180e7220 */ /* 0x040fe20000400000 */
[----:B------:R-:W-:Y:S01]  /*9650*/  FFMA R3, R27, R34, R3 ;  /* 0x000000221b037223 */ /* 0x000fe20000000003 */
[----:B------:R-:W-:Y:S01]  /*9660*/  F2FP.F16.F32.PACK_AB R5, R7, R6 ;  /* 0x000000060705723e */ /* 0x000fe200000000ff */
[----:B------:R-:W-:Y:S01]  /*9670*/  FFMA R15, R27, R35, R15 ;  /* 0x000000231b0f7223 */ /* 0x000fe2000000000f */
[----:B------:R-:W-:Y:S01]  /*9680*/  FMUL R19, R24, R19 ;  /* 0x0000001318137220 */ /* 0x000fe20000400000 */
[----:B------:R-:W-:Y:S01]  /*9690*/  F2FP.F16.F32.PACK_AB R6, R9, R8 ;  /* 0x000000080906723e */ /* 0x000fe200000000ff */
[----:B------:R-:W-:Y:S01]  /*96a0*/  FFMA R12, R27, R36, R12 ;  /* 0x000000241b0c7223 */ /* 0x000fe2000000000c */
[----:B------:R-:W-:Y:S01]  /*96b0*/  F2FP.F16.F32.PACK_AB R7, R11, R10 ;  /* 0x0000000a0b07723e */ /* 0x000fe200000000ff */
[C---:B------:R-:W-:Y:S01]  /*96c0*/  FFMA R13, R27.reuse, R37, R13 ;  /* 0x000000251b0d7223 */ /* 0x040fe2000000000d */
[C---:B------:R-:W-:Y:S01]  /*96d0*/  FFMA R14, R27.reuse, R38, R14 ;  /* 0x000000261b0e7223 */ /* 0x040fe2000000000e */
[----:B------:R-:W-:Y:S01]  /*96e0*/  FFMA R19, R27, R39, R19 ;  /* 0x000000271b137223 */ /* 0x000fe20000000013 */
[----:B------:R-:W-:Y:S01]  /*96f0*/  F2FP.F16.F32.PACK_AB R16, R2, R0 ;  /* 0x000000000210723e */ /* 0x000fe200000000ff */
[----:B------:R1:W-:Y:S01]  /*9700*/  STS.128 [R56+UR43+0x3300], R4 ;  /* 0x0033000438007988 */ /* 0x0003e20008000c2b */
        /* <DEDUP_REMOVED lines=27> */
.L_x_165:
[----:B------:R-:W-:Y:S05]  /*98c0*/  BSYNC.RECONVERGENT B0 ;  /* 0x0000000000007941 */ /* 0x000fea0003800200 */
.L_x_164:
[----:B------:R-:W-:Y:S01]  /*98d0*/  BAR.SYNC.DEFER_BLOCKING 0x1, 0x80 ;  /* 0x0042000000007b1d */ /* 0x000fe20000010000 */
[----:B------:R-:W-:Y:S01]  /*98e0*/  UISETP.NE.AND UP0, UPT, UR52, -0x4, UPT ;  /* 0xfffffffc3400788c */ /* 0x000fe2000bf05270 */
[----:B------:R-:W-:Y:S08]  /*98f0*/  IADD3 R22, PT, PT, R22, 0x1, RZ ;  /* 0x0000000116167810 */ /* 0x000ff00007ffe0ff */
[----:B------:R-:W-:Y:S05]  /*9900*/  BRA.U !UP0, `(.L_x_166) ;  /* 0x0000000108287547 */ /* 0x000fea000b800000 */
[----:B------:R-:W-:Y:S01]  /*9910*/  ISETP.NE.AND P0, PT, R61, RZ, PT ;  /* 0x000000ff3d00720c */ /* 0x000fe20003f05270 */
[----:B------:R-:W-:Y:S01]  /*9920*/  IMAD.U32 R2, RZ, RZ, UR46 ;  /* 0x0000002eff027e24 */ /* 0x000fe2000f8e00ff */
[----:B------:R-:W-:Y:S01]  /*9930*/  UIADD3 UR4, UPT, UPT, UR46, 0x1, URZ ;  /* 0x000000012e047890 */ /* 0x000fe2000fffe0ff */
[----:B------:R-:W-:Y:S03]  /*9940*/  IMAD.U32 R0, RZ, RZ, UR47 ;  /* 0x0000002fff007e24 */ /* 0x000fe6000f8e00ff */
[----:B------:R-:W-:Y:S04]  /*9950*/  UISETP.NE.AND UP0, UPT, UR4, 0x4, UPT ;  /* 0x000000040400788c */ /* 0x000fe8000bf05270 */
[----:B------:R-:W-:Y:S03]  /*9960*/  USEL UR46, UR4, URZ, UP0 ;  /* 0x000000ff042e7287 */ /* 0x000fe60008000000 */
[----:B------:R-:W-:Y:S05]  /*9970*/  @P0 LEA R2, R2, UR43, 0x3 ;  /* 0x0000002b02020c11 */ /* 0x000fea000f8e18ff */
[----:B------:R-:W-:Y:S05]  /*9980*/  @P0 VIADD R2, R2, 0x1c0 ;  /* 0x000001c002020836 */ /* 0x000fea0000000000 */
[----:B------:R-:W-:Y:S04]  /*9990*/  @P0 PRMT R0, R0, 0x654, R2 ;  /* 0x0000065400000816 */ /* 0x000fe80000000002 */
[----:B------:R2:W-:Y:S03]  /*99a0*/  @P0 SYNCS.ARRIVE.TRANS64.RED.A1T0 RZ, [R0+URZ], RZ ;  /* 0x000000ff00ff09a7 */ /* 0x0005e600081004ff */
.L_x_166:
[----:B------:R-:W-:Y:S01]  /*99b0*/  R2UR UR4, R50 ;  /* 0x00000000320472ca */ /* 0x000fe200000e0000 */
[----:B------:R-:W-:Y:S01]  /*99c0*/  UISETP.NE.AND UP0, UPT, UR62, URZ, UPT ;  /* 0x000000ff3e00728c */ /* 0x000fe2000bf05270 */
[----:B------:R-:W-:Y:S01]  /*99d0*/  ISETP.NE.AND P0, PT, R55, 0x2, PT ;  /* 0x000000023700780c */ /* 0x000fe20003f05270 */
[----:B------:R-:W-:Y:S01]  /*99e0*/  UIADD3 UR24, UPT, UPT, UR37, UR63, URZ ;  /* 0x0000003f25187290 */ /* 0x000fe2000fffe0ff */
[----:B------:R-:W-:Y:S01]  /*99f0*/  ISETP.NE.AND P1, PT, R22, 0x4, PT ;  /* 0x000000041600780c */ /* 0x000fe20003f25270 */
[----:B------:R-:W-:Y:S01]  /*9a00*/  UIADD3 UR52, UPT, UPT, UR52, 0x4, URZ ;  /* 0x0000000434347890 */ /* 0x000fe2000fffe0ff */
[----:B------:R-:W-:Y:S01]  /*9a10*/  SEL R2, RZ, 0x1, P0 ;  /* 0x00000001ff027807 */ /* 0x000fe20000000000 */
[----:B------:R-:W-:Y:S01]  /*9a20*/  UMOV UR36, UR61 ;  /* 0x0000003d00247c82 */ /* 0x000fe20008000000 */
[----:B--2---:R-:W-:Y:S02]  /*9a30*/  SEL R0, RZ, 0x1, P1 ;  /* 0x00000001ff007807 */ /* 0x004fe40000800000 */
[----:B------:R-:W-:Y:S02]  /*9a40*/  LOP3.LUT R57, R57, R2, RZ, 0x3c, !PT ;  /* 0x0000000239397212 */ /* 0x000fe400078e3cff */
[----:B------:R-:W-:Y:S01]  /*9a50*/  LOP3.LUT R58, R58, R0, RZ, 0x3c, !PT ;  /* 0x000000003a3a7212 */ /* 0x000fe200078e3cff */
[----:B------:R-:W-:Y:S01]  /*9a60*/  UIADD3 UR20, UPT, UPT, UR38, UR4, URZ ;  /* 0x0000000426147290 */ /* 0x000fe2000fffe0ff */
[----:B------:R-:W-:Y:S02]  /*9a70*/  SEL R55, R55, RZ, P0 ;  /* 0x000000ff37377207 */ /* 0x000fe40000000000 */
[----:B------:R-:W-:Y:S01]  /*9a80*/  SEL R22, R22, RZ, P1 ;  /* 0x000000ff16167207 */ /* 0x000fe20000800000 */
[----:B------:R-:W-:Y:S08]  /*9a90*/  BRA.U UP0, `(.L_x_167) ;  /* 0xffffffcd005c7547 */ /* 0x000ff0000b83ffff */
[----:B------:R-:W-:-:S13]  /*9aa0*/  R2UR UR4, R51 ;  /* 0x00000000330472ca */ /* 0x000fda00000e0000 */
[----:B------:R-:W-:-:S09]  /*9ab0*/  UISETP.NE.AND UP0, UPT, UR4, URZ, UPT ;  /* 0x000000ff0400728c */ /* 0x000fd2000bf05270 */
[----:B------:R-:W-:Y:S05]  /*9ac0*/  BRA.U !UP0, `(.L_x_168) ;  /* 0x0000000108487547 */ /* 0x000fea000b800000 */
[----:B------:R-:W2:Y:S02]  /*9ad0*/  LDCU.64 UR4, c[0x0][0x890] ;  /* 0x00011200ff0477ac */ /* 0x000ea40008000a00 */
[----:B--2---:R-:W-:-:S04]  /*9ae0*/  UISETP.NE.U32.AND UP0, UPT, UR4, URZ, UPT ;  /* 0x000000ff0400728c */ /* 0x004fc8000bf05070 */
[----:B------:R-:W-:-:S09]  /*9af0*/  UISETP.NE.AND.EX UP0, UPT, UR5, URZ, UPT, UP0 ;  /* 0x000000ff0500728c */ /* 0x000fd2000bf05300 */
[----:B------:R-:W-:Y:S05]  /*9b00*/  BRA.U UP0, `(.L_x_169) ;  /* 0x00000001000c7547 */ /* 0x000fea000b800000 */
[----:B------:R-:W-:-:S13]  /*9b10*/  FSETP.NEU.AND P0, PT, R27, RZ, PT ;  /* 0x000000ff1b00720b */ /* 0x000fda0003f0d000 */
[----:B------:R-:W-:Y:S05]  /*9b20*/  @!P0 EXIT ;  /* 0x000000000000894d */ /* 0x000fea0003800000 */
[----:B------:R-:W-:Y:S05]  /*9b30*/  BRA `(.L_x_168) ;  /* 0x00000000002c7947 */ /* 0x000fea0003800000 */
.L_x_169:
[----:B------:R-:W-:Y:S01]  /*9b40*/  ISETP.NE.AND P0, PT, R54, RZ, PT ;  /* 0x000000ff3600720c */ /* 0x000fe20003f05270 */
[----:B------:R-:W-:-:S12]  /*9b50*/  BSSY.RECONVERGENT B0, `(.L_x_168) ;  /* 0x0000009000007945 */ /* 0x000fd80003800200 */
[----:B------:R-:W-:Y:S05]  /*9b60*/  @P0 BRA `(.L_x_170) ;  /* 0x0000000000140947 */ /* 0x000fea0003800000 */
[----:B------:R-:W2:Y:S02]  /*9b70*/  LDCU.64 UR4, c[0x0][0x888] ;  /* 0x00011100ff0477ac */ /* 0x000ea40008000a00 */
[----:B--2---:R-:W-:-:S04]  /*9b80*/  ISETP.NE.U32.AND P0, PT, RZ, UR4, PT ;  /* 0x00000004ff007c0c */ /* 0x004fc8000bf05070 */
[----:B------:R-:W-:-:S13]  /*9b90*/  ISETP.NE.AND.EX P0, PT, RZ, UR5, PT, P0 ;  /* 0x00000005ff007c0c */ /* 0x000fda000bf05300 */
[----:B------:R-:W-:Y:S05]  /*9ba0*/  @!P0 EXIT ;  /* 0x000000000000894d */ /* 0x000fea0003800000 */
[----:B------:R-:W-:Y:S05]  /*9bb0*/  BRA `(.L_x_171) ;  /* 0x0000000000087947 */ /* 0x000fea0003800000 */
.L_x_170:
[----:B------:R-:W-:-:S13]  /*9bc0*/  FSETP.NEU.AND P0, PT, R27, RZ, PT ;  /* 0x000000ff1b00720b */ /* 0x000fda0003f0d000 */
[----:B------:R-:W-:Y:S05]  /*9bd0*/  @!P0 EXIT ;  /* 0x000000000000894d */ /* 0x000fea0003800000 */
.L_x_171:
[----:B------:R-:W-:Y:S05]  /*9be0*/  BSYNC.RECONVERGENT B0 ;  /* 0x0000000000007941 */ /* 0x000fea0003800200 */
.L_x_168:
[----:B------:R-:W-:Y:S01]  /*9bf0*/  ULEA UR4, UR46, UR43, 0x3 ;  /* 0x0000002b2e047291 */ /* 0x000fe2000f8e18ff */
[----:B------:R-:W-:-:S04]  /*9c00*/  DEPBAR.LE SB0, 0x0 ;  /* 0x000080000000791a */ /* 0x000fc80000000000 */
[----:B------:R-:W-:-:S04]  /*9c10*/  UIADD3 UR4, UPT, UPT, UR4, 0x1c0, URZ ;  /* 0x000001c004047890 */ /* 0x000fc8000fffe0ff */
[----:B------:R-:W-:-:S09]  /*9c20*/  UPRMT UR4, UR47, 0x654, UR4 ;  /* 0x000006542f047896 */ /* 0x000fd20008000004 */
[----:B------:R-:W-:Y:S01]  /*9c30*/  SYNCS.ARRIVE.TRANS64.RED.A1T0 RZ, [UR4], RZ ;  /* 0x000000ffffff79a7 */ /* 0x000fe20008100404 */
[----:B------:R-:W-:Y:S05]  /*9c40*/  EXIT ;  /* 0x000000000000794d */ /* 0x000fea0003800000 */
.L_x_25:
[----:B--2---:R2:W3:Y:S02]  /*9c50*/  SYNCS.PHASECHK.TRANS64.TRYWAIT P0, [R0+URZ+0x260], R2 ;  /* 0x00026002000075a7 */ /* 0x0044e400080011ff */
[----:B---3--:R-:W-:Y:S05]  /*9c60*/  @!P0 NANOSLEEP.SYNCS 0x989680 ;  /* 0x009896800000895d */ /* 0x008fea0003900000 */
[----:B------:R-:W3:Y:S02]  /*9c70*/  @!P0 SYNCS.PHASECHK.TRANS64 P0, [R0+URZ+0x260], R2 ;  /* 0x00026002000085a7 */ /* 0x000ee400080010ff */
[----:B---3--:R-:W-:Y:S05]  /*9c80*/  @!P0 BRA `(.L_x_25) ;  /* 0xfffffffc00f08947 */ /* 0x008fea000383ffff */
[----:B------:R-:W-:Y:S05]  /*9c90*/  BRA `(.L_x_172) ;  /* 0xffffff80001c7947 */ /* 0x000fea000383ffff */
.L_x_28:
[----:B-1----:R-:W-:-:S07]  /*9ca0*/  MOV R0, UR33 ;  /* 0x0000002100007c02 */ /* 0x002fce0008000f00 */
.L_x_173:
[----:B-1----:R1:W2:Y:S02]  /*9cb0*/  SYNCS.PHASECHK.TRANS64.TRYWAIT P0, [R0+URZ+0xd0], R3 ;  /* 0x0000d003000075a7 */ /* 0x0022a400080011ff */
[----:B--2---:R-:W-:Y:S05]  /*9cc0*/  @!P0 NANOSLEEP.SYNCS 0x989680 ;  /* 0x009896800000895d */ /* 0x004fea0003900000 */
[----:B------:R-:W2:Y:S02]  /*9cd0*/  @!P0 SYNCS.PHASECHK.TRANS64 P0, [R0+URZ+0xd0], R3 ;  /* 0x0000d003000085a7 */ /* 0x000ea400080010ff */
[----:B--2---:R-:W-:Y:S05]  /*9ce0*/  @!P0 BRA `(.L_x_173) ;  /* 0xfffffffc00f08947 */ /* 0x004fea000383ffff */
[----:B------:R-:W-:Y:S05]  /*9cf0*/  BRA `(.L_x_27) ;  /* 0xffffff8000747947 */ /* 0x000fea000383ffff */
.L_x_35:
[----:B-1----:R-:W-:-:S07]  /*9d00*/  MOV R0, UR17 ;  /* 0x0000001100007c02 */ /* 0x002fce0008000f00 */
.L_x_174:
[----:B-1----:R1:W2:Y:S02]  /*9d10*/  SYNCS.PHASECHK.TRANS64.TRYWAIT P0, [R0+URZ+0xd0], R3 ;  /* 0x0000d003000075a7 */ /* 0x0022a400080011ff */
[----:B--2---:R-:W-:Y:S05]  /*9d20*/  @!P0 NANOSLEEP.SYNCS 0x989680 ;  /* 0x009896800000895d */ /* 0x004fea0003900000 */
[----:B------:R-:W2:Y:S02]  /*9d30*/  @!P0 SYNCS.PHASECHK.TRANS64 P0, [R0+URZ+0xd0], R3 ;  /* 0x0000d003000085a7 */ /* 0x000ea400080010ff */
[----:B--2---:R-:W-:Y:S05]  /*9d40*/  @!P0 BRA `(.L_x_174) ;  /* 0xfffffffc00f08947 */ /* 0x004fea000383ffff */
[----:B------:R-:W-:Y:S05]  /*9d50*/  BRA `(.L_x_34) ;  /* 0xffffff8400347947 */ /* 0x000fea000383ffff */
.L_x_40:
[----:B-1----:R1:W2:Y:S02]  /*9d60*/  SYNCS.PHASECHK.TRANS64.TRYWAIT P0, [R3+URZ+0x1f0], R0 ;  /* 0x0001f000030075a7 */ /* 0x0022a400080011ff */
[----:B--2---:R-:W-:Y:S05]  /*9d70*/  @!P0 NANOSLEEP.SYNCS 0x989680 ;  /* 0x009896800000895d */ /* 0x004fea0003900000 */
[----:B------:R-:W2:Y:S02]  /*9d80*/  @!P0 SYNCS.PHASECHK.TRANS64 P0, [R3+URZ+0x1f0], R0 ;  /* 0x0001f000030085a7 */ /* 0x000ea400080010ff */
[----:B--2---:R-:W-:Y:S05]  /*9d90*/  @!P0 BRA `(.L_x_40) ;  /* 0xfffffffc00f08947 */ /* 0x004fea000383ffff */
[----:B------:R-:W-:Y:S05]  /*9da0*/  BRA `(.L_x_175) ;  /* 0xffffff8400dc7947 */ /* 0x000fea000383ffff */
.L_x_44:
[----:B------:R-:W-:-:S07]  /*9db0*/  MOV R0, UR4 ;  /* 0x0000000400007c02 */ /* 0x000fce0008000f00 */
.L_x_176:
[----:B-1----:R1:W2:Y:S02]  /*9dc0*/  SYNCS.PHASECHK.TRANS64.TRYWAIT P0, [R0+URZ], R2 ;  /* 0x00000002000075a7 */ /* 0x0022a400080011ff */
[----:B--2---:R-:W-:Y:S05]  /*9dd0*/  @!P0 NANOSLEEP.SYNCS 0x989680 ;  /* 0x009896800000895d */ /* 0x004fea0003900000 */
[----:B------:R-:W2:Y:S02]  /*9de0*/  @!P0 SYNCS.PHASECHK.TRANS64 P0, [R0+URZ], R2 ;  /* 0x00000002000085a7 */ /* 0x000ea400080010ff */
[----:B--2---:R-:W-:Y:S05]  /*9df0*/  @!P0 BRA `(.L_x_176) ;  /* 0xfffffffc00f08947 */ /* 0x004fea000383ffff */
[----:B------:R-:W-:Y:S05]  /*9e00*/  BRA `(.L_x_177) ;  /* 0xffffff8c00847947 */ /* 0x000fea000383ffff */
.L_x_45:
[----:B------:R-:W-:-:S07]  /*9e10*/  MOV R0, UR5 ;  /* 0x0000000500007c02 */ /* 0x000fce0008000f00 */
.L_x_178:
[----:B-1----:R1:W2:Y:S02]  /*9e20*/  SYNCS.PHASECHK.TRANS64.TRYWAIT P0, [R0+URZ], R3 ;  /* 0x00000003000075a7 */ /* 0x0022a400080011ff */
[----:B--2---:R-:W-:Y:S05]  /*9e30*/  @!P0 NANOSLEEP.SYNCS 0x989680 ;  /* 0x009896800000895d */ /* 0x004fea0003900000 */
[----:B------:R-:W2:Y:S02]  /*9e40*/  @!P0 SYNCS.PHASECHK.TRANS64 P0, [R0+URZ], R3 ;  /* 0x00000003000085a7 */ /* 0x000ea400080010ff */
[----:B--2---:R-:W-:Y:S05]  /*9e50*/  @!P0 BRA `(.L_x_178) ;  /* 0xfffffffc00f08947 */ /* 0x004fea000383ffff */
[----:B------:R-:W-:Y:S05]  /*9e60*/  BRA `(.L_x_179) ;  /* 0xffffff8c00907947 */ /* 0x000fea000383ffff */
.L_x_46:
[----:B------:R-:W-:-:S07]  /*9e70*/  MOV R0, UR5 ;  /* 0x0000000500007c02 */ /* 0x000fce0008000f00 */
.L_x_180:
[----:B-1----:R1:W2:Y:S02]  /*9e80*/  SYNCS.PHASECHK.TRANS64.TRYWAIT P0, [R0+URZ], R3 ;  /* 0x00000003000075a7 */ /* 0x0022a400080011ff */
[----:B--2---:R-:W-:Y:S05]  /*9e90*/  @!P0 NANOSLEEP.SYNCS 0x989680 ;  /* 0x009896800000895d */ /* 0x004fea0003900000 */
[----:B------:R-:W2:Y:S02]  /*9ea0*/  @!P0 SYNCS.PHASECHK.TRANS64 P0, [R0+URZ], R3 ;  /* 0x00000003000085a7 */ /* 0x000ea400080010ff */
[----:B--2---:R-:W-:Y:S05]  /*9eb0*/  @!P0 BRA `(.L_x_180) ;  /* 0xfffffffc00f08947 */ /* 0x004fea000383ffff */
[----:B------:R-:W-:Y:S05]  /*9ec0*/  BRA `(.L_x_181) ;  /* 0xffffff8c009c7947 */ /* 0x000fea000383ffff */
.L_x_47:
[----:B------:R-:W-:-:S07]  /*9ed0*/  MOV R0, UR5 ;  /* 0x0000000500007c02 */ /* 0x000fce0008000f00 */
.L_x_182:
[----:B-1----:R1:W2:Y:S02]  /*9ee0*/  SYNCS.PHASECHK.TRANS64.TRYWAIT P0, [R0+URZ], R3 ;  /* 0x00000003000075a7 */ /* 0x0022a400080011ff */
[----:B--2---:R-:W-:Y:S05]  /*9ef0*/  @!P0 NANOSLEEP.SYNCS 0x989680 ;  /* 0x009896800000895d */ /* 0x004fea0003900000 */
[----:B------:R-:W2:Y:S02]  /*9f00*/  @!P0 SYNCS.PHASECHK.TRANS64 P0, [R0+URZ], R3 ;  /* 0x00000003000085a7 */ /* 0x000ea400080010ff */
[----:B--2---:R-:W-:Y:S05]  /*9f10*/  @!P0 BRA `(.L_x_182) ;  /* 0xfffffffc00f08947 */ /* 0x004fea000383ffff */
[----:B------:R-:W-:Y:S05]  /*9f20*/  BRA `(.L_x_183) ;  /* 0xffffff8c00a87947 */ /* 0x000fea000383ffff */
.L_x_48:
[----:B------:R-:W-:-:S07]  /*9f30*/  MOV R0, UR5 ;  /* 0x0000000500007c02 */ /* 0x000fce0008000f00 */
.L_x_184:
[----:B-1----:R1:W2:Y:S02]  /*9f40*/  SYNCS.PHASECHK.TRANS64.TRYWAIT P0, [R0+URZ], R3 ;  /* 0x00000003000075a7 */ /* 0x0022a400080011ff */
[----:B--2---:R-:W-:Y:S05]  /*9f50*/  @!P0 NANOSLEEP.SYNCS 0x989680 ;  /* 0x009896800000895d */ /* 0x004fea0003900000 */
[----:B------:R-:W2:Y:S02]  /*9f60*/  @!P0 SYNCS.PHASECHK.TRANS64 P0, [R0+URZ], R3 ;  /* 0x00000003000085a7 */ /* 0x000ea400080010ff */
[----:B--2---:R-:W-:Y:S05]  /*9f70*/  @!P0 BRA `(.L_x_184) ;  /* 0xfffffffc00f08947 */ /* 0x004fea000383ffff */
[----:B------:R-:W-:Y:S05]  /*9f80*/  BRA `(.L_x_185) ;  /* 0xffffff8c00b47947 */ /* 0x000fea000383ffff */
.L_x_49:
[----:B------:R-:W-:-:S07]  /*9f90*/  MOV R0, UR5 ;  /* 0x0000000500007c02 */ /* 0x000fce0008000f00 */
.L_x_186:
[----:B-1----:R1:W2:Y:S02]  /*9fa0*/  SYNCS.PHASECHK.TRANS64.TRYWAIT P0, [R0+URZ], R3 ;  /* 0x00000003000075a7 */ /* 0x0022a400080011ff */
[----:B--2---:R-:W-:Y:S05]  /*9fb0*/  @!P0 NANOSLEEP.SYNCS 0x989680 ;  /* 0x009896800000895d */ /* 0x004fea0003900000 */
[----:B------:R-:W2:Y:S02]  /*9fc0*/  @!P0 SYNCS.PHASECHK.TRANS64 P0, [R0+URZ], R3 ;  /* 0x00000003000085a7 */ /* 0x000ea400080010ff */
[----:B--2---:R-:W-:Y:S05]  /*9fd0*/  @!P0 BRA `(.L_x_186) ;  /* 0xfffffffc00f08947 */ /* 0x004fea000383ffff */
[----:B------:R-:W-:Y:S05]  /*9fe0*/  BRA `(.L_x_187) ;  /* 0xffffff8c00c07947 */ /* 0x000fea000383ffff */
.L_x_50:
[----:B------:R-:W-:-:S07]  /*9ff0*/  MOV R0, UR5 ;  /* 0x0000000500007c02 */ /* 0x000fce0008000f00 */
.L_x_188:
[----:B-1----:R1:W2:Y:S02]  /*a000*/  SYNCS.PHASECHK.TRANS64.TRYWAIT P0, [R0+URZ], R3 ;  /* 0x00000003000075a7 */ /* 0x0022a400080011ff */
[----:B--2---:R-:W-:Y:S05]  /*a010*/  @!P0 NANOSLEEP.SYNCS 0x989680 ;  /* 0x009896800000895d */ /* 0x004fea0003900000 */
[----:B------:R-:W2:Y:S02]  /*a020*/  @!P0 SYNCS.PHASECHK.TRANS64 P0, [R0+URZ], R3 ;  /* 0x00000003000085a7 */ /* 0x000ea400080010ff */
[----:B--2---:R-:W-:Y:S05]  /*a030*/  @!P0 BRA `(.L_x_188) ;  /* 0xfffffffc00f08947 */ /* 0x004fea000383ffff */
[----:B------:R-:W-:Y:S05]  /*a040*/  BRA `(.L_x_189) ;  /* 0xffffff8c00cc7947 */ /* 0x000fea000383ffff */
.L_x_51:
[----:B------:R-:W-:-:S07]  /*a050*/  MOV R0, UR5 ;  /* 0x0000000500007c02 */ /* 0x000fce0008000f00 */
.L_x_190:
[----:B-1----:R1:W2:Y:S02]  /*a060*/  SYNCS.PHASECHK.TRANS64.TRYWAIT P0, [R0+URZ], R3 ;  /* 0x00000003000075a7 */ /* 0x0022a400080011ff */
[----:B--2---:R-:W-:Y:S05]  /*a070*/  @!P0 NANOSLEEP.SYNCS 0x989680 ;  /* 0x009896800000895d */ /* 0x004fea0003900000 */
[----:B------:R-:W2:Y:S02]  /*a080*/  @!P0 SYNCS.PHASECHK.TRANS64 P0, [R0+URZ], R3 ;  /* 0x00000003000085a7 */ /* 0x000ea400080010ff */
[----:B--2---:R-:W-:Y:S05]  /*a090*/  @!P0 BRA `(.L_x_190) ;  /* 0xfffffffc00f08947 */ /* 0x004fea000383ffff */
[----:B------:R-:W-:Y:S05]  /*a0a0*/  BRA `(.L_x_191) ;  /* 0xffffff8c00d87947 */ /* 0x000fea000383ffff */
.L_x_52:
[----:B------:R-:W-:-:S07]  /*a0b0*/  MOV R0, UR5 ;  /* 0x0000000500007c02 */ /* 0x000fce0008000f00 */
.L_x_192:
[----:B-1----:R1:W2:Y:S02]  /*a0c0*/  SYNCS.PHASECHK.TRANS64.TRYWAIT P0, [R0+URZ], R3 ;  /* 0x00000003000075a7 */ /* 0x0022a400080011ff */
[----:B--2---:R-:W-:Y:S05]  /*a0d0*/  @!P0 NANOSLEEP.SYNCS 0x989680 ;  /* 0x009896800000895d */ /* 0x004fea0003900000 */
[----:B------:R-:W2:Y:S02]  /*a0e0*/  @!P0 SYNCS.PHASECHK.TRANS64 P0, [R0+URZ], R3 ;  /* 0x00000003000085a7 */ /* 0x000ea400080010ff */
[----:B--2---:R-:W-:Y:S05]  /*a0f0*/  @!P0 BRA `(.L_x_192) ;  /* 0xfffffffc00f08947 */ /* 0x004fea000383ffff */
[----:B------:R-:W-:Y:S05]  /*a100*/  BRA `(.L_x_193) ;  /* 0xffffff8c00e47947 */ /* 0x000fea000383ffff */
.L_x_53:
[----:B------:R-:W-:-:S07]  /*a110*/  MOV R0, UR5 ;  /* 0x0000000500007c02 */ /* 0x000fce0008000f00 */
.L_x_194:
[----:B-1----:R1:W2:Y:S02]  /*a120*/  SYNCS.PHASECHK.TRANS64.TRYWAIT P0, [R0+URZ], R3 ;  /* 0x00000003000075a7 */ /* 0x0022a400080011ff */
[----:B--2---:R-:W-:Y:S05]  /*a130*/  @!P0 NANOSLEEP.SYNCS 0x989680 ;  /* 0x009896800000895d */ /* 0x004fea0003900000 */
[----:B------:R-:W2:Y:S02]  /*a140*/  @!P0 SYNCS.PHASECHK.TRANS64 P0, [R0+URZ], R3 ;  /* 0x00000003000085a7 */ /* 0x000ea400080010ff */
[----:B--2---:R-:W-:Y:S05]  /*a150*/  @!P0 BRA `(.L_x_194) ;  /* 0xfffffffc00f08947 */ /* 0x004fea000383ffff */
[----:B------:R-:W-:Y:S05]  /*a160*/  BRA `(.L_x_195) ;  /* 0xffffff8c00f07947 */ /* 0x000fea000383ffff */
.L_x_54:
[----:B------:R-:W-:-:S07]  /*a170*/  MOV R0, UR5 ;  /* 0x0000000500007c02 */ /* 0x000fce0008000f00 */
.L_x_196:
[----:B-1----:R1:W2:Y:S02]  /*a180*/  SYNCS.PHASECHK.TRANS64.TRYWAIT P0, [R0+URZ], R3 ;  /* 0x00000003000075a7 */ /* 0x0022a400080011ff */
[----:B--2---:R-:W-:Y:S05]  /*a190*/  @!P0 NANOSLEEP.SYNCS 0x989680 ;  /* 0x009896800000895d */ /* 0x004fea0003900000 */
[----:B------:R-:W2:Y:S02]  /*a1a0*/  @!P0 SYNCS.PHASECHK.TRANS64 P0, [R0+URZ], R3 ;  /* 0x00000003000085a7 */ /* 0x000ea400080010ff */
[----:B--2---:R-:W-:Y:S05]  /*a1b0*/  @!P0 BRA `(.L_x_196) ;  /* 0xfffffffc00f08947 */ /* 0x004fea000383ffff */
[----:B------:R-:W-:Y:S05]  /*a1c0*/  BRA `(.L_x_197) ;  /* 0xffffff8c00fc7947 */ /* 0x000fea000383ffff */
.L_x_55:
[----:B------:R-:W-:-:S07]  /*a1d0*/  MOV R0, UR5 ;  /* 0x0000000500007c02 */ /* 0x000fce0008000f00 */
.L_x_198:
[----:B-1----:R1:W2:Y:S02]  /*a1e0*/  SYNCS.PHASECHK.TRANS64.TRYWAIT P0, [R0+URZ], R3 ;  /* 0x00000003000075a7 */ /* 0x0022a400080011ff */
[----:B--2---:R-:W-:Y:S05]  /*a1f0*/  @!P0 NANOSLEEP.SYNCS 0x989680 ;  /* 0x009896800000895d */ /* 0x004fea0003900000 */
[----:B------:R-:W2:Y:S02]  /*a200*/  @!P0 SYNCS.PHASECHK.TRANS64 P0, [R0+URZ], R3 ;  /* 0x00000003000085a7 */ /* 0x000ea400080010ff */
[----:B--2---:R-:W-:Y:S05]  /*a210*/  @!P0 BRA `(.L_x_198) ;  /* 0xfffffffc00f08947 */ /* 0x004fea000383ffff */
[----:B------:R-:W-:Y:S05]  /*a220*/  BRA `(.L_x_199) ;  /* 0xffffff9000087947 */ /* 0x000fea000383ffff */
.L_x_56:
[----:B------:R-:W-:-:S07]  /*a230*/  MOV R0, UR5 ;  /* 0x0000000500007c02 */ /* 0x000fce0008000f00 */
.L_x_200:
[----:B-1----:R1:W2:Y:S02]  /*a240*/  SYNCS.PHASECHK.TRANS64.TRYWAIT P0, [R0+URZ], R3 ;  /* 0x00000003000075a7 */ /* 0x0022a400080011ff */
[----:B--2---:R-:W-:Y:S05]  /*a250*/  @!P0 NANOSLEEP.SYNCS 0x989680 ;  /* 0x009896800000895d */ /* 0x004fea0003900000 */
[----:B------:R-:W2:Y:S02]  /*a260*/  @!P0 SYNCS.PHASECHK.TRANS64 P0, [R0+URZ], R3 ;  /* 0x00000003000085a7 */ /* 0x000ea400080010ff */
[----:B--2---:R-:W-:Y:S05]  /*a270*/  @!P0 BRA `(.L_x_200) ;  /* 0xfffffffc00f08947 */ /* 0x004fea000383ffff */
[----:B------:R-:W-:Y:S05]  /*a280*/  BRA `(.L_x_201) ;  /* 0xffffff9000147947 */ /* 0x000fea000383ffff */
.L_x_57:
[----:B------:R-:W-:-:S07]  /*a290*/  MOV R0, UR5 ;  /* 0x0000000500007c02 */ /* 0x000fce0008000f00 */
.L_x_202:
[----:B-1----:R1:W2:Y:S02]  /*a2a0*/  SYNCS.PHASECHK.TRANS64.TRYWAIT P0, [R0+URZ], R3 ;  /* 0x00000003000075a7 */ /* 0x0022a400080011ff */
[----:B--2---:R-:W-:Y:S05]  /*a2b0*/  @!P0 NANOSLEEP.SYNCS 0x989680 ;  /* 0x009896800000895d */ /* 0x004fea0003900000 */
[----:B------:R-:W2:Y:S02]  /*a2c0*/  @!P0 SYNCS.PHASECHK.TRANS64 P0, [R0+URZ], R3 ;  /* 0x00000003000085a7 */ /* 0x000ea400080010ff */
[----:B--2---:R-:W-:Y:S05]  /*a2d0*/  @!P0 BRA `(.L_x_202) ;  /* 0xfffffffc00f08947 */ /* 0x004fea000383ffff */
[----:B------:R-:W-:Y:S05]  /*a2e0*/  BRA `(.L_x_203) ;  /* 0xffffff9000207947 */ /* 0x000fea000383ffff */
.L_x_58:
[----:B------:R-:W-:-:S07]  /*a2f0*/  MOV R0, UR5 ;  /* 0x0000000500007c02 */ /* 0x000fce0008000f00 */
.L_x_204:
[----:B-1----:R1:W2:Y:S02]  /*a300*/  SYNCS.PHASECHK.TRANS64.TRYWAIT P0, [R0+URZ], R3 ;  /* 0x00000003000075a7 */ /* 0x0022a400080011ff */
[----:B--2---:R-:W-:Y:S05]  /*a310*/  @!P0 NANOSLEEP.SYNCS 0x989680 ;  /* 0x009896800000895d */ /* 0x004fea0003900000 */
[----:B------:R-:W2:Y:S02]  /*a320*/  @!P0 SYNCS.PHASECHK.TRANS64 P0, [R0+URZ], R3 ;  /* 0x00000003000085a7 */ /* 0x000ea400080010ff */
[----:B--2---:R-:W-:Y:S05]  /*a330*/  @!P0 BRA `(.L_x_204) ;  /* 0xfffffffc00f08947 */ /* 0x004fea000383ffff */
[----:B------:R-:W-:Y:S05]  /*a340*/  BRA `(.L_x_205) ;  /* 0xffffff90002c7947 */ /* 0x000fea000383ffff */
.L_x_59:
[----:B------:R-:W-:-:S07]  /*a350*/  MOV R0, UR5 ;  /* 0x0000000500007c02 */ /* 0x000fce0008000f00 */
.L_x_206:
[----:B-1----:R1:W2:Y:S02]  /*a360*/  SYNCS.PHASECHK.TRANS64.TRYWAIT P0, [R0+URZ], R3 ;  /* 0x00000003000075a7 */ /* 0x0022a400080011ff */
[----:B--2---:R-:W-:Y:S05]  /*a370*/  @!P0 NANOSLEEP.SYNCS 0x989680 ;  /* 0x009896800000895d */ /* 0x004fea0003900000 */
[----:B------:R-:W2:Y:S02]  /*a380*/  @!P0 SYNCS.PHASECHK.TRANS64 P0, [R0+URZ], R3 ;  /* 0x00000003000085a7 */ /* 0x000ea400080010ff */
[----:B--2---:R-:W-:Y:S05]  /*a390*/  @!P0 BRA `(.L_x_206) ;  /* 0xfffffffc00f08947 */ /* 0x004fea000383ffff */
[----:B------:R-:W-:Y:S05]  /*a3a0*/  BRA `(.L_x_207) ;  /* 0xffffff9000387947 */ /* 0x000fea000383ffff */
.L_x_60:
[----:B------:R-:W-:-:S07]  /*a3b0*/  MOV R0, UR5 ;  /* 0x0000000500007c02 */ /* 0x000fce0008000f00 */
.L_x_208:
[----:B-1----:R1:W2:Y:S02]  /*a3c0*/  SYNCS.PHASECHK.TRANS64.TRYWAIT P0, [R0+URZ], R3 ;  /* 0x00000003000075a7 */ /* 0x0022a400080011ff */
[----:B--2---:R-:W-:Y:S05]  /*a3d0*/  @!P0 NANOSLEEP.SYNCS 0x989680 ;  /* 0x009896800000895d */ /* 0x004fea0003900000 */
[----:B------:R-:W2:Y:S02]  /*a3e0*/  @!P0 SYNCS.PHASECHK.TRANS64 P0, [R0+URZ], R3 ;  /* 0x00000003000085a7 */ /* 0x000ea400080010ff */
[----:B--2---:R-:W-:Y:S05]  /*a3f0*/  @!P0 BRA `(.L_x_208) ;  /* 0xfffffffc00f08947 */ /* 0x004fea000383ffff */
[----:B------:R-:W-:Y:S05]  /*a400*/  BRA `(.L_x_209) ;  /* 0xffffff9000447947 */ /* 0x000fea000383ffff */
.L_x_61:
[----:B------:R-:W-:-:S07]  /*a410*/  MOV R0, UR5 ;  /* 0x0000000500007c02 */ /* 0x000fce0008000f00 */
.L_x_210:
[----:B-1----:R1:W2:Y:S02]  /*a420*/  SYNCS.PHASECHK.TRANS64.TRYWAIT P0, [R0+URZ], R3 ;  /* 0x00000003000075a7 */ /* 0x0022a400080011ff */
[----:B--2---:R-:W-:Y:S05]  /*a430*/  @!P0 NANOSLEEP.SYNCS 0x989680 ;  /* 0x009896800000895d */ /* 0x004fea0003900000 */
[----:B------:R-:W2:Y:S02]  /*a440*/  @!P0 SYNCS.PHASECHK.TRANS64 P0, [R0+URZ], R3 ;  /* 0x00000003000085a7 */ /* 0x000ea400080010ff */
[----:B--2---:R-:W-:Y:S05]  /*a450*/  @!P0 BRA `(.L_x_210) ;  /* 0xfffffffc00f08947 */ /* 0x004fea000383ffff */
[----:B------:R-:W-:Y:S05]  /*a460*/  BRA `(.L_x_211) ;  /* 0xffffff9000507947 */ /* 0x000fea000383ffff */
.L_x_62:
[----:B------:R-:W-:-:S07]  /*a470*/  MOV R0, UR5 ;  /* 0x0000000500007c02 */ /* 0x000fce0008000f00 */
.L_x_212:
[----:B-1----:R1:W2:Y:S02]  /*a480*/  SYNCS.PHASECHK.TRANS64.TRYWAIT P0, [R0+URZ], R3 ;  /* 0x00000003000075a7 */ /* 0x0022a400080011ff */
[----:B--2---:R-:W-:Y:S05]  /*a490*/  @!P0 NANOSLEEP.SYNCS 0x989680 ;  /* 0x009896800000895d */ /* 0x004fea0003900000 */
[----:B------:R-:W2:Y:S02]  /*a4a0*/  @!P0 SYNCS.PHASECHK.TRANS64 P0, [R0+URZ], R3 ;  /* 0x00000003000085a7 */ /* 0x000ea400080010ff */
[----:B--2---:R-:W-:Y:S05]  /*a4b0*/  @!P0 BRA `(.L_x_212) ;  /* 0xfffffffc00f08947 */ /* 0x004fea000383ffff */
[----:B------:R-:W-:Y:S05]  /*a4c0*/  BRA `(.L_x_213) ;  /* 0xffffff90005c7947 */ /* 0x000fea000383ffff */
.L_x_63:
[----:B------:R-:W-:-:S07]  /*a4d0*/  MOV R0, UR5 ;  /* 0x0000000500007c02 */ /* 0x000fce0008000f00 */
.L_x_214:
[----:B-1----:R1:W2:Y:S02]  /*a4e0*/  SYNCS.PHASECHK.TRANS64.TRYWAIT P0, [R0+URZ], R3 ;  /* 0x00000003000075a7 */ /* 0x0022a400080011ff */
[----:B--2---:R-:W-:Y:S05]  /*a4f0*/  @!P0 NANOSLEEP.SYNCS 0x989680 ;  /* 0x009896800000895d */ /* 0x004fea0003900000 */
[----:B------:R-:W2:Y:S02]  /*a500*/  @!P0 SYNCS.PHASECHK.TRANS64 P0, [R0+URZ], R3 ;  /* 0x00000003000085a7 */ /* 0x000ea400080010ff */
[----:B--2---:R-:W-:Y:S05]  /*a510*/  @!P0 BRA `(.L_x_214) ;  /* 0xfffffffc00f08947 */ /* 0x004fea000383ffff */
[----:B------:R-:W-:Y:S05]  /*a520*/  BRA `(.L_x_215) ;  /* 0xffffff9000687947 */ /* 0x000fea000383ffff */
.L_x_64:
[----:B------:R-:W-:-:S07]  /*a530*/  MOV R0, UR5 ;  /* 0x0000000500007c02 */ /* 0x000fce0008000f00 */
.L_x_216:
[----:B-1----:R1:W2:Y:S02]  /*a540*/  SYNCS.PHASECHK.TRANS64.TRYWAIT P0, [R0+URZ], R3 ;  /* 0x00000003000075a7 */ /* 0x0022a400080011ff */
[----:B--2---:R-:W-:Y:S05]  /*a550*/  @!P0 NANOSLEEP.SYNCS 0x989680 ;  /* 0x009896800000895d */ /* 0x004fea0003900000 */
[----:B------:R-:W2:Y:S02]  /*a560*/  @!P0 SYNCS.PHASECHK.TRANS64 P0, [R0+URZ], R3 ;  /* 0x00000003000085a7 */ /* 0x000ea400080010ff */
[----:B--2---:R-:W-:Y:S05]  /*a570*/  @!P0 BRA `(.L_x_216) ;  /* 0xfffffffc00f08947 */ /* 0x004fea000383ffff */
[----:B------:R-:W-:Y:S05]  /*a580*/  BRA `(.L_x_217) ;  /* 0xffffff9000747947 */ /* 0x000fea000383ffff */
.L_x_65:
[----:B------:R-:W-:-:S07]  /*a590*/  MOV R0, UR5 ;  /* 0x0000000500007c02 */ /* 0x000fce0008000f00 */
.L_x_218:
[----:B-1----:R1:W2:Y:S02]  /*a5a0*/  SYNCS.PHASECHK.TRANS64.TRYWAIT P0, [R0+URZ], R3 ;  /* 0x00000003000075a7 */ /* 0x0022a400080011ff */
[----:B--2---:R-:W-:Y:S05]  /*a5b0*/  @!P0 NANOSLEEP.SYNCS 0x989680 ;  /* 0x009896800000895d */ /* 0x004fea0003900000 */
[----:B------:R-:W2:Y:S02]  /*a5c0*/  @!P0 SYNCS.PHASECHK.TRANS64 P0, [R0+URZ], R3 ;  /* 0x00000003000085a7 */ /* 0x000ea400080010ff */
[----:B--2---:R-:W-:Y:S05]  /*a5d0*/  @!P0 BRA `(.L_x_218) ;  /* 0xfffffffc00f08947 */ /* 0x004fea000383ffff */
[----:B------:R-:W-:Y:S05]  /*a5e0*/  BRA `(.L_x_219) ;  /* 0xffffff9000807947 */ /* 0x000fea000383ffff */
.L_x_66:
[----:B------:R-:W-:-:S07]  /*a5f0*/  MOV R0, UR5 ;  /* 0x0000000500007c02 */ /* 0x000fce0008000f00 */
.L_x_220:
[----:B-1----:R1:W2:Y:S02]  /*a600*/  SYNCS.PHASECHK.TRANS64.TRYWAIT P0, [R0+URZ], R3 ;  /* 0x00000003000075a7 */ /* 0x0022a400080011ff */
[----:B--2---:R-:W-:Y:S05]  /*a610*/  @!P0 NANOSLEEP.SYNCS 0x989680 ;  /* 0x009896800000895d */ /* 0x004fea0003900000 */
[----:B------:R-:W2:Y:S02]  /*a620*/  @!P0 SYNCS.PHASECHK.TRANS64 P0, [R0+URZ], R3 ;  /* 0x00000003000085a7 */ /* 0x000ea400080010ff */
[----:B--2---:R-:W-:Y:S05]  /*a630*/  @!P0 BRA `(.L_x_220) ;  /* 0xfffffffc00f08947 */ /* 0x004fea000383ffff */
[----:B------:R-:W-:Y:S05]  /*a640*/  BRA `(.L_x_221) ;  /* 0xffffff90008c7947 */ /* 0x000fea000383ffff */
.L_x_67:
[----:B------:R-:W-:-:S07]  /*a650*/  MOV R0, UR5 ;  /* 0x0000000500007c02 */ /* 0x000fce0008000f00 */
.L_x_222:
[----:B-1----:R1:W2:Y:S02]  /*a660*/  SYNCS.PHASECHK.TRANS64.TRYWAIT P0, [R0+URZ], R3 ;  /* 0x00000003000075a7 */ /* 0x0022a400080011ff */
[----:B--2---:R-:W-:Y:S05]  /*a670*/  @!P0 NANOSLEEP.SYNCS 0x989680 ;  /* 0x009896800000895d */ /* 0x004fea0003900000 */
[----:B------:R-:W2:Y:S02]  /*a680*/  @!P0 SYNCS.PHASECHK.TRANS64 P0, [R0+URZ], R3 ;  /* 0x00000003000085a7 */ /* 0x000ea400080010ff */
[----:B--2---:R-:W-:Y:S05]  /*a690*/  @!P0 BRA `(.L_x_222) ;  /* 0xfffffffc00f08947 */ /* 0x004fea000383ffff */
[----:B------:R-:W-:Y:S05]  /*a6a0*/  BRA `(.L_x_223) ;  /* 0xffffff9000987947 */ /* 0x000fea000383ffff */
.L_x_68:
[----:B------:R-:W-:-:S07]  /*a6b0*/  MOV R0, UR5 ;  /* 0x0000000500007c02 */ /* 0x000fce0008000f00 */
.L_x_224:
[----:B-1----:R1:W2:Y:S02]  /*a6c0*/  SYNCS.PHASECHK.TRANS64.TRYWAIT P0, [R0+URZ], R3 ;  /* 0x00000003000075a7 */ /* 0x0022a400080011ff */
[----:B--2---:R-:W-:Y:S05]  /*a6d0*/  @!P0 NANOSLEEP.SYNCS 0x989680 ;  /* 0x009896800000895d */ /* 0x004fea0003900000 */
[----:B------:R-:W2:Y:S02]  /*a6e0*/  @!P0 SYNCS.PHASECHK.TRANS64 P0, [R0+URZ], R3 ;  /* 0x00000003000085a7 */ /* 0x000ea400080010ff */
[----:B--2---:R-:W-:Y:S05]  /*a6f0*/  @!P0 BRA `(.L_x_224) ;  /* 0xfffffffc00f08947 */ /* 0x004fea000383ffff */
[----:B------:R-:W-:Y:S05]  /*a700*/  BRA `(.L_x_225) ;  /* 0xffffff9000a47947 */ /* 0x000fea000383ffff */
.L_x_71:
[----:B-1----:R1:W2:Y:S02]  /*a710*/  SYNCS.PHASECHK.TRANS64.TRYWAIT P0, [R2+URZ+0x250], R4 ;  /* 0x00025004020075a7 */ /* 0x0022a400080011ff */
[----:B--2---:R-:W-:Y:S05]  /*a720*/  @!P0 NANOSLEEP.SYNCS 0x989680 ;  /* 0x009896800000895d */ /* 0x004fea0003900000 */
[----:B------:R-:W2:Y:S02]  /*a730*/  @!P0 SYNCS.PHASECHK.TRANS64 P0, [R2+URZ+0x250], R4 ;  /* 0x00025004020085a7 */ /* 0x000ea400080010ff */
[----:B--2---:R-:W-:Y:S05]  /*a740*/  @!P0 BRA `(.L_x_71) ;  /* 0xfffffffc00f08947 */ /* 0x004fea000383ffff */
[----:B------:R-:W-:Y:S05]  /*a750*/  BRA `(.L_x_226) ;  /* 0xffffff9400007947 */ /* 0x000fea000383ffff */
.L_x_72:
[----:B------:R-:W-:-:S07]  /*a760*/  MOV R2, UR4 ;  /* 0x0000000400027c02 */ /* 0x000fce0008000f00 */
.L_x_227:
[----:B-1----:R1:W2:Y:S02]  /*a770*/  SYNCS.PHASECHK.TRANS64.TRYWAIT P0, [R2+URZ+0x200], R5 ;  /* 0x00020005020075a7 */ /* 0x0022a400080011ff */
[----:B--2---:R-:W-:Y:S05]  /*a780*/  @!P0 NANOSLEEP.SYNCS 0x989680 ;  /* 0x009896800000895d */ /* 0x004fea0003900000 */
[----:B------:R-:W2:Y:S02]  /*a790*/  @!P0 SYNCS.PHASECHK.TRANS64 P0, [R2+URZ+0x200], R5 ;  /* 0x00020005020085a7 */ /* 0x000ea400080010ff */
[----:B--2---:R-:W-:Y:S05]  /*a7a0*/  @!P0 BRA `(.L_x_227) ;  /* 0xfffffffc00f08947 */ /* 0x004fea000383ffff */
[----:B------:R-:W-:Y:S05]  /*a7b0*/  BRA `(.L_x_228) ;  /* 0xffffff9400107947 */ /* 0x000fea000383ffff */
.L_x_73:
[----:B-1----:R1:W2:Y:S02]  /*a7c0*/  SYNCS.PHASECHK.TRANS64.TRYWAIT P1, [R2+URZ+0x1f0], R4 ;  /* 0x0001f004020075a7 */ /* 0x0022a400080211ff */
[----:B--2---:R-:W-:Y:S05]  /*a7d0*/  @!P1 NANOSLEEP.SYNCS 0x989680 ;  /* 0x009896800000995d */ /* 0x004fea0003900000 */
[----:B------:R-:W2:Y:S02]  /*a7e0*/  @!P1 SYNCS.PHASECHK.TRANS64 P1, [R2+URZ+0x1f0], R4 ;  /* 0x0001f004020095a7 */ /* 0x000ea400080210ff */
[----:B--2---:R-:W-:Y:S05]  /*a7f0*/  @!P1 BRA `(.L_x_73) ;  /* 0xfffffffc00f09947 */ /* 0x004fea000383ffff */
[----:B------:R-:W-:Y:S05]  /*a800*/  BRA `(.L_x_229) ;  /* 0xffffff9400407947 */ /* 0x000fea000383ffff */
.L_x_76:
[----:B------:R-:W-:-:S07]  /*a810*/  MOV R0, UR4 ;  /* 0x0000000400007c02 */ /* 0x000fce0008000f00 */
.L_x_230:
[----:B-1----:R1:W2:Y:S02]  /*a820*/  SYNCS.PHASECHK.TRANS64.TRYWAIT P0, [R0+URZ+0x200], R2 ;  /* 0x00020002000075a7 */ /* 0x0022a400080011ff */
[----:B--2---:R-:W-:Y:S05]  /*a830*/  @!P0 NANOSLEEP.SYNCS 0x989680 ;  /* 0x009896800000895d */ /* 0x004fea0003900000 */
[----:B------:R-:W2:Y:S02]  /*a840*/  @!P0 SYNCS.PHASECHK.TRANS64 P0, [R0+URZ+0x200], R2 ;  /* 0x00020002000085a7 */ /* 0x000ea400080010ff */
[----:B--2---:R-:W-:Y:S05]  /*a850*/  @!P0 BRA `(.L_x_230) ;  /* 0xfffffffc00f08947 */ /* 0x004fea000383ffff */
[----:B------:R-:W-:Y:S05]  /*a860*/  BRA `(.L_x_75) ;  /* 0xffffff9400947947 */ /* 0x000fea000383ffff */
.L_x_85:
[----:B-1----:R-:W-:-:S04]  /*a870*/  MOV R5, UR5 ;  /* 0x0000000500057c02 */ /* 0x002fc80008000f00 */
[----:B------:R1:W2:Y:S03]  /*a880*/  SYNCS.PHASECHK.TRANS64.TRYWAIT P0, [R5+URZ+0x8], R6 ;  /* 0x00000806050075a7 */ /* 0x0002a600080011ff */
[----:B--2---:R-:W-:Y:S05]  /*a890*/  @!P0 NANOSLEEP.SYNCS 0x989680 ;  /* 0x009896800000895d */ /* 0x004fea0003900000 */
[----:B------:R-:W2:Y:S02]  /*a8a0*/  @!P0 SYNCS.PHASECHK.TRANS64 P0, [R5+URZ+0x8], R6 ;  /* 0x00000806050085a7 */ /* 0x000ea400080010ff */
[----:B--2---:R-:W-:Y:S05]  /*a8b0*/  @!P0 BRA `(.L_x_85) ;  /* 0xfffffffc00ec8947 */ /* 0x004fea000383ffff */
[----:B------:R-:W-:Y:S05]  /*a8c0*/  BRA `(.L_x_84) ;  /* 0xffffff9800487947 */ /* 0x000fea000383ffff */
.L_x_87:
[----:B------:R-:W-:Y:S01]  /*a8d0*/  BSSY B0, `(.L_x_231) ;  /* 0x0000006000007945 */ /* 0x000fe20003800000 */
[----:B------:R-:W-:-:S07]  /*a8e0*/  MOV R15, 0xffffffff ;  /* 0xffffffff000f7802 */ /* 0x000fce0000000f00 */
[----:B-1---5:R-:W-:Y:S05]  /*a8f0*/  WARPSYNC.COLLECTIVE R15, `(.L_x_232) ;  /* 0x000000000f0c7348 */ /* 0x022fea0003c00000 */
[----:B------:R-:W-:Y:S02]  /*a900*/  ELECT P6, UR79, PT ;  /* 0x00000000004f782f */ /* 0x000fe400038c0000 */
[----:B------:R-:W-:Y:S01]  /*a910*/  MOV R14, UR79 ;  /* 0x0000004f000e7c02 */ /* 0x000fe20008000f00 */
[----:B-1---5:R-:W-:Y:S10]  /*a920*/  ENDCOLLECTIVE ;  /* 0x000000000000791b */ /* 0x022ff40003800000 */
.L_x_232:
[----:B------:R-:W-:Y:S05]  /*a930*/  BSYNC B0 ;  /* 0x0000000000007941 */ /* 0x000fea0003800000 */
.L_x_231:
[----:B------:R-:W-:Y:S05]  /*a940*/  BRA `(.L_x_233) ;  /* 0xffffff9800787947 */ /* 0x000fea000383ffff */
.L_x_89:
[----:B-1----:R-:W-:-:S04]  /*a950*/  MOV R0, UR5 ;  /* 0x0000000500007c02 */ /* 0x002fc80008000f00 */
[----:B------:R1:W2:Y:S03]  /*a960*/  SYNCS.PHASECHK.TRANS64.TRYWAIT P0, [R0+URZ+0x8], R4 ;  /* 0x00000804000075a7 */ /* 0x0002a600080011ff */
[----:B--2---:R-:W-:Y:S05]  /*a970*/  @!P0 NANOSLEEP.SYNCS 0x989680 ;  /* 0x009896800000895d */ /* 0x004fea0003900000 */
[----:B------:R-:W2:Y:S02]  /*a980*/  @!P0 SYNCS.PHASECHK.TRANS64 P0, [R0+URZ+0x8], R4 ;  /* 0x00000804000085a7 */ /* 0x000ea400080010ff */
[----:B--2---:R-:W-:Y:S05]  /*a990*/  @!P0 BRA `(.L_x_89) ;  /* 0xfffffffc00ec8947 */ /* 0x004fea000383ffff */
[----:B------:R-:W-:Y:S05]  /*a9a0*/  BRA `(.L_x_88) ;  /* 0xffffff98007c7947 */ /* 0x000fea000383ffff */
.L_x_90:
[----:B-1----:R1:W2:Y:S02]  /*a9b0*/  SYNCS.PHASECHK.TRANS64.TRYWAIT P0, [R0+URZ+0x1f0], R4 ;  /* 0x0001f004000075a7 */ /* 0x0022a400080011ff */
[----:B--2---:R-:W-:Y:S05]  /*a9c0*/  @!P0 NANOSLEEP.SYNCS 0x989680 ;  /* 0x009896800000895d */ /* 0x004fea0003900000 */
[----:B------:R-:W2:Y:S02]  /*a9d0*/  @!P0 SYNCS.PHASECHK.TRANS64 P0, [R0+URZ+0x1f0], R4 ;  /* 0x0001f004000085a7 */ /* 0x000ea400080010ff */
[----:B--2---:R-:W-:Y:S05]  /*a9e0*/  @!P0 BRA `(.L_x_90) ;  /* 0xfffffffc00f08947 */ /* 0x004fea000383ffff */
[----:B------:R-:W-:Y:S05]  /*a9f0*/  BRA `(.L_x_234) ;  /* 0xffffff9c00587947 */ /* 0x000fea000383ffff */
.L_x_92:
[----:B------:R-:W-:-:S07]  /*aa00*/  MOV R0, UR23 ;  /* 0x0000001700007c02 */ /* 0x000fce0008000f00 */
.L_x_235:
[----:B-1----:R1:W2:Y:S02]  /*aa10*/  SYNCS.PHASECHK.TRANS64.TRYWAIT P0, [R0+URZ+0x230], R4 ;  /* 0x00023004000075a7 */ /* 0x0022a400080011ff */
[----:B--2---:R-:W-:Y:S05]  /*aa20*/  @!P0 NANOSLEEP.SYNCS 0x989680 ;  /* 0x009896800000895d */ /* 0x004fea0003900000 */
[----:B------:R-:W2:Y:S02]  /*aa30*/  @!P0 SYNCS.PHASECHK.TRANS64 P0, [R0+URZ+0x230], R4 ;  /* 0x00023004000085a7 */ /* 0x000ea400080010ff */
[----:B--2---:R-:W-:Y:S05]  /*aa40*/  @!P0 BRA `(.L_x_235) ;  /* 0xfffffffc00f08947 */ /* 0x004fea000383ffff */
[----:B------:R-:W-:Y:S05]  /*aa50*/  BRA `(.L_x_236) ;  /* 0xffffff9c00a47947 */ /* 0x000fea000383ffff */
.L_x_95:
[----:B------:R-:W-:Y:S07]  /*aa60*/  MOV R0, UR5 ;  /* 0x0000000500007c02 */ /* 0x000fee0008000f00 */
.L_x_237:
[----:B-1----:R1:W2:Y:S02]  /*aa70*/  SYNCS.PHASECHK.TRANS64.TRYWAIT P0, [R0+URZ], R4 ;  /* 0x00000004000075a7 */ /* 0x0022a400080011ff */
[----:B--2---:R-:W-:Y:S05]  /*aa80*/  @!P0 NANOSLEEP.SYNCS 0x989680 ;  /* 0x009896800000895d */ /* 0x004fea0003900000 */
[----:B------:R-:W2:Y:S02]  /*aa90*/  @!P0 SYNCS.PHASECHK.TRANS64 P0, [R0+URZ], R4 ;  /* 0x00000004000085a7 */ /* 0x000ea400080010ff */
[----:B--2---:R-:W-:Y:S05]  /*aaa0*/  @!P0 BRA `(.L_x_237) ;  /* 0xfffffffc00f08947 */ /* 0x004fea000383ffff */
[----:B------:R-:W-:Y:S05]  /*aab0*/  BRA `(.L_x_94) ;  /* 0xffffff9c00b87947 */ /* 0x000fea000383ffff */
.L_x_99:
[----:B-1----:R-:W-:-:S07]  /*aac0*/  MOV R0, UR4 ;  /* 0x0000000400007c02 */ /* 0x002fce0008000f00 */
.L_x_238:
[----:B-1----:R1:W2:Y:S02]  /*aad0*/  SYNCS.PHASECHK.TRANS64.TRYWAIT P0, [R0+URZ], R2 ;  /* 0x00000002000075a7 */ /* 0x0022a400080011ff */
[----:B--2---:R-:W-:Y:S05]  /*aae0*/  @!P0 NANOSLEEP.SYNCS 0x989680 ;  /* 0x009896800000895d */ /* 0x004fea0003900000 */
[----:B------:R-:W2:Y:S02]  /*aaf0*/  @!P0 SYNCS.PHASECHK.TRANS64 P0, [R0+URZ], R2 ;  /* 0x00000002000085a7 */ /* 0x000ea400080010ff */
[----:B--2---:R-:W-:Y:S05]  /*ab00*/  @!P0 BRA `(.L_x_238) ;  /* 0xfffffffc00f08947 */ /* 0x004fea000383ffff */
[----:B------:R-:W-:Y:S05]  /*ab10*/  BRA `(.L_x_239) ;  /* 0xffffffa000847947 */ /* 0x000fea000383ffff */
.L_x_100:
[----:B------:R-:W-:-:S07]  /*ab20*/  MOV R0, UR5 ;  /* 0x0000000500007c02 */ /* 0x000fce0008000f00 */
.L_x_240:
[----:B-1----:R1:W2:Y:S02]  /*ab30*/  SYNCS.PHASECHK.TRANS64.TRYWAIT P0, [R0+URZ], R3 ;  /* 0x00000003000075a7 */ /* 0x0022a400080011ff */
[----:B--2---:R-:W-:Y:S05]  /*ab40*/  @!P0 NANOSLEEP.SYNCS 0x989680 ;  /* 0x009896800000895d */ /* 0x004fea0003900000 */
[----:B------:R-:W2:Y:S02]  /*ab50*/  @!P0 SYNCS.PHASECHK.TRANS64 P0, [R0+URZ], R3 ;  /* 0x00000003000085a7 */ /* 0x000ea400080010ff */
[----:B--2---:R-:W-:Y:S05]  /*ab60*/  @!P0 BRA `(.L_x_240) ;  /* 0xfffffffc00f08947 */ /* 0x004fea000383ffff */
[----:B------:R-:W-:Y:S05]  /*ab70*/  BRA `(.L_x_241) ;  /* 0xffffffa000907947 */ /* 0x000fea000383ffff */
.L_x_101:
[----:B------:R-:W-:-:S07]  /*ab80*/  MOV R0, UR5 ;  /* 0x0000000500007c02 */ /* 0x000fce0008000f00 */
.L_x_242:
[----:B-1----:R1:W2:Y:S02]  /*ab90*/  SYNCS.PHASECHK.TRANS64.TRYWAIT P0, [R0+URZ], R3 ;  /* 0x00000003000075a7 */ /* 0x0022a400080011ff */
[----:B--2---:R-:W-:Y:S05]  /*aba0*/  @!P0 NANOSLEEP.SYNCS 0x989680 ;  /* 0x009896800000895d */ /* 0x004fea0003900000 */
[----:B------:R-:W2:Y:S02]  /*abb0*/  @!P0 SYNCS.PHASECHK.TRANS64 P0, [R0+URZ], R3 ;  /* 0x00000003000085a7 */ /* 0x000ea400080010ff */
[----:B--2---:R-:W-:Y:S05]  /*abc0*/  @!P0 BRA `(.L_x_242) ;  /* 0xfffffffc00f08947 */ /* 0x004fea000383ffff */
[----:B------:R-:W-:Y:S05]  /*abd0*/  BRA `(.L_x_243) ;  /* 0xffffffa0009c7947 */ /* 0x000fea000383ffff */
.L_x_104:
[----:B------:R-:W-:-:S07]  /*abe0*/  MOV R0, UR17 ;  /* 0x0000001100007c02 */ /* 0x000fce0008000f00 */
.L_x_244:
[----:B-1----:R1:W2:Y:S02]  /*abf0*/  SYNCS.PHASECHK.TRANS64.TRYWAIT P1, [R0+URZ+0x270], R2 ;  /* 0x00027002000075a7 */ /* 0x0022a400080211ff */
[----:B--2---:R-:W-:Y:S05]  /*ac00*/  @!P1 NANOSLEEP.SYNCS 0x989680 ;  /* 0x009896800000995d */ /* 0x004fea0003900000 */
[----:B------:R-:W2:Y:S02]  /*ac10*/  @!P1 SYNCS.PHASECHK.TRANS64 P1, [R0+URZ+0x270], R2 ;  /* 0x00027002000095a7 */ /* 0x000ea400080210ff */
[----:B--2---:R-:W-:Y:S05]  /*ac20*/  @!P1 BRA `(.L_x_244) ;  /* 0xfffffffc00f09947 */ /* 0x004fea000383ffff */
[----:B------:R-:W-:Y:S05]  /*ac30*/  BRA `(.L_x_245) ;  /* 0xffffffa000e87947 */ /* 0x000fea000383ffff */
.L_x_109:
[----:B--2---:R2:W3:Y:S02]  /*ac40*/  SYNCS.PHASECHK.TRANS64.TRYWAIT P0, [R12+URZ+0x1f0], R0 ;  /* 0x0001f0000c0075a7 */ /* 0x0044e400080011ff */
[----:B---3--:R-:W-:Y:S05]  /*ac50*/  @!P0 NANOSLEEP.SYNCS 0x989680 ;  /* 0x009896800000895d */ /* 0x008fea0003900000 */
[----:B------:R-:W3:Y:S02]  /*ac60*/  @!P0 SYNCS.PHASECHK.TRANS64 P0, [R12+URZ+0x1f0], R0 ;  /* 0x0001f0000c0085a7 */ /* 0x000ee400080010ff */
[----:B---3--:R-:W-:Y:S05]  /*ac70*/  @!P0 BRA `(.L_x_109) ;  /* 0xfffffffc00f08947 */ /* 0x008fea000383ffff */
[----:B------:R-:W-:Y:S05]  /*ac80*/  BRA `(.L_x_246) ;  /* 0xffffffa800107947 */ /* 0x000fea000383ffff */
.L_x_112:
[----:B-1----:R-:W-:Y:S07]  /*ac90*/  MOV R0, UR21 ;  /* 0x0000001500007c02 */ /* 0x002fee0008000f00 */
.L_x_247:
[----:B-1----:R1:W2:Y:S02]  /*aca0*/  SYNCS.PHASECHK.TRANS64.TRYWAIT P2, [R0+URZ+0x1e8], R6 ;  /* 0x0001e806000075a7 */ /* 0x0022a400080411ff */
[----:B--2---:R-:W-:Y:S05]  /*acb0*/  @!P2 NANOSLEEP.SYNCS 0x989680 ;  /* 0x009896800000a95d */ /* 0x004fea0003900000 */
[----:B------:R-:W2:Y:S02]  /*acc0*/  @!P2 SYNCS.PHASECHK.TRANS64 P2, [R0+URZ+0x1e8], R6 ;  /* 0x0001e8060000a5a7 */ /* 0x000ea400080410ff */
[----:B--2---:R-:W-:Y:S05]  /*acd0*/  @!P2 BRA `(.L_x_247) ;  /* 0xfffffffc00f0a947 */ /* 0x004fea000383ffff */
[----:B------:R-:W-:Y:S05]  /*ace0*/  BRA `(.L_x_111) ;  /* 0xffffffac00787947 */ /* 0x000fea000383ffff */
.L_x_115:
[----:B------:R-:W-:Y:S07]  /*acf0*/  MOV R0, UR21 ;  /* 0x0000001500007c02 */ /* 0x000fee0008000f00 */
.L_x_248:
[----:B-1----:R1:W2:Y:S02]  /*ad00*/  SYNCS.PHASECHK.TRANS64.TRYWAIT P0, [R0+URZ+0x1c0], R9 ;  /* 0x0001c009000075a7 */ /* 0x0022a400080011ff */
[----:B--2---:R-:W-:Y:S05]  /*ad10*/  @!P0 NANOSLEEP.SYNCS 0x989680 ;  /* 0x009896800000895d */ /* 0x004fea0003900000 */
[----:B------:R-:W2:Y:S02]  /*ad20*/  @!P0 SYNCS.PHASECHK.TRANS64 P0, [R0+URZ+0x1c0], R9 ;  /* 0x0001c009000085a7 */ /* 0x000ea400080010ff */
[----:B--2---:R-:W-:Y:S05]  /*ad30*/  @!P0 BRA `(.L_x_248) ;  /* 0xfffffffc00f08947 */ /* 0x004fea000383ffff */
[----:B------:R-:W-:Y:S05]  /*ad40*/  BRA `(.L_x_249) ;  /* 0xffffffac00d47947 */ /* 0x000fea000383ffff */
.L_x_116:
[----:B------:R-:W-:Y:S07]  /*ad50*/  MOV R0, UR21 ;  /* 0x0000001500007c02 */ /* 0x000fee0008000f00 */
.L_x_250:
[----:B-1----:R1:W2:Y:S02]  /*ad60*/  SYNCS.PHASECHK.TRANS64.TRYWAIT P0, [R0+URZ+0x1c8], R9 ;  /* 0x0001c809000075a7 */ /* 0x0022a400080011ff */
[----:B--2---:R-:W-:Y:S05]  /*ad70*/  @!P0 NANOSLEEP.SYNCS 0x989680 ;  /* 0x009896800000895d */ /* 0x004fea0003900000 */
[----:B------:R-:W2:Y:S02]  /*ad80*/  @!P0 SYNCS.PHASECHK.TRANS64 P0, [R0+URZ+0x1c8], R9 ;  /* 0x0001c809000085a7 */ /* 0x000ea400080010ff */
[----:B--2---:R-:W-:Y:S05]  /*ad90*/  @!P0 BRA `(.L_x_250) ;  /* 0xfffffffc00f08947 */ /* 0x004fea000383ffff */
[----:B------:R-:W-:Y:S05]  /*ada0*/  BRA `(.L_x_251) ;  /* 0xffffffb000307947 */ /* 0x000fea000383ffff */
.L_x_117:
[----:B------:R-:W-:Y:S07]  /*adb0*/  MOV R0, UR21 ;  /* 0x0000001500007c02 */ /* 0x000fee0008000f00 */
.L_x_252:
[----:B-1----:R1:W2:Y:S02]  /*adc0*/  SYNCS.PHASECHK.TRANS64.TRYWAIT P0, [R0+URZ+0x1d0], R9 ;  /* 0x0001d009000075a7 */ /* 0x0022a400080011ff */
[----:B--2---:R-:W-:Y:S05]  /*add0*/  @!P0 NANOSLEEP.SYNCS 0x989680 ;  /* 0x009896800000895d */ /* 0x004fea0003900000 */
[----:B------:R-:W2:Y:S02]  /*ade0*/  @!P0 SYNCS.PHASECHK.TRANS64 P0, [R0+URZ+0x1d0], R9 ;  /* 0x0001d009000085a7 */ /* 0x000ea400080010ff */
[----:B--2---:R-:W-:Y:S05]  /*adf0*/  @!P0 BRA `(.L_x_252) ;  /* 0xfffffffc00f08947 */ /* 0x004fea000383ffff */
[----:B------:R-:W-:Y:S05]  /*ae00*/  BRA `(.L_x_253) ;  /* 0xffffffb0008c7947 */ /* 0x000fea000383ffff */
.L_x_118:
[----:B------:R-:W-:Y:S07]  /*ae10*/  MOV R0, UR21 ;  /* 0x0000001500007c02 */ /* 0x000fee0008000f00 */
.L_x_254:
[----:B-1----:R1:W2:Y:S02]  /*ae20*/  SYNCS.PHASECHK.TRANS64.TRYWAIT P0, [R0+URZ+0x1d8], R9 ;  /* 0x0001d809000075a7 */ /* 0x0022a400080011ff */
[----:B--2---:R-:W-:Y:S05]  /*ae30*/  @!P0 NANOSLEEP.SYNCS 0x989680 ;  /* 0x009896800000895d */ /* 0x004fea0003900000 */
[----:B------:R-:W2:Y:S02]  /*ae40*/  @!P0 SYNCS.PHASECHK.TRANS64 P0, [R0+URZ+0x1d8], R9 ;  /* 0x0001d809000085a7 */ /* 0x000ea400080010ff */
[----:B--2---:R-:W-:Y:S05]  /*ae50*/  @!P0 BRA `(.L_x_254) ;  /* 0xfffffffc00f08947 */ /* 0x004fea000383ffff */
[----:B------:R-:W-:Y:S05]  /*ae60*/  BRA `(.L_x_255) ;  /* 0xffffffb000e87947 */ /* 0x000fea000383ffff */
.L_x_120:
[----:B------:R-:W-:-:S07]  /*ae70*/  MOV R0, UR21 ;  /* 0x0000001500007c02 */ /* 0x000fce0008000f00 */
.L_x_256:
[----:B-1----:R1:W3:Y:S02]  /*ae80*/  SYNCS.PHASECHK.TRANS64.TRYWAIT P0, [R0+URZ+0x1c0], R2 ;  /* 0x0001c002000075a7 */ /* 0x0022e400080011ff */
[----:B---3--:R-:W-:Y:S05]  /*ae90*/  @!P0 NANOSLEEP.SYNCS 0x989680 ;  /* 0x009896800000895d */ /* 0x008fea0003900000 */
[----:B------:R-:W3:Y:S02]  /*aea0*/  @!P0 SYNCS.PHASECHK.TRANS64 P0, [R0+URZ+0x1c0], R2 ;  /* 0x0001c002000085a7 */ /* 0x000ee400080010ff */
[----:B---3--:R-:W-:Y:S05]  /*aeb0*/  @!P0 BRA `(.L_x_256) ;  /* 0xfffffffc00f08947 */ /* 0x008fea000383ffff */
[----:B------:R-:W-:Y:S05]  /*aec0*/  BRA `(.L_x_257) ;  /* 0xffffffb400747947 */ /* 0x000fea000383ffff */
.L_x_121:
[----:B-1----:R-:W-:-:S07]  /*aed0*/  MOV R0, UR21 ;  /* 0x0000001500007c02 */ /* 0x002fce0008000f00 */
.L_x_258:
[----:B-1----:R1:W3:Y:S02]  /*aee0*/  SYNCS.PHASECHK.TRANS64.TRYWAIT P0, [R0+URZ+0x1c8], R2 ;  /* 0x0001c802000075a7 */ /* 0x0022e400080011ff */
[----:B---3--:R-:W-:Y:S05]  /*aef0*/  @!P0 NANOSLEEP.SYNCS 0x989680 ;  /* 0x009896800000895d */ /* 0x008fea0003900000 */
[----:B------:R-:W3:Y:S02]  /*af00*/  @!P0 SYNCS.PHASECHK.TRANS64 P0, [R0+URZ+0x1c8], R2 ;  /* 0x0001c802000085a7 */ /* 0x000ee400080010ff */
[----:B---3--:R-:W-:Y:S05]  /*af10*/  @!P0 BRA `(.L_x_258) ;  /* 0xfffffffc00f08947 */ /* 0x008fea000383ffff */
[----:B------:R-:W-:Y:S05]  /*af20*/  BRA `(.L_x_259) ;  /* 0xffffffb400647947 */ /* 0x000fea000383ffff */
.L_x_122:
[----:B-1----:R-:W-:-:S07]  /*af30*/  MOV R0, UR21 ;  /* 0x0000001500007c02 */ /* 0x002fce0008000f00 */
.L_x_260:
[----:B-1----:R1:W3:Y:S02]  /*af40*/  SYNCS.PHASECHK.TRANS64.TRYWAIT P0, [R0+URZ+0x1d0], R2 ;  /* 0x0001d002000075a7 */ /* 0x0022e400080011ff */
[----:B---3--:R-:W-:Y:S05]  /*af50*/  @!P0 NANOSLEEP.SYNCS 0x989680 ;  /* 0x009896800000895d */ /* 0x008fea0003900000 */
[----:B------:R-:W3:Y:S02]  /*af60*/  @!P0 SYNCS.PHASECHK.TRANS64 P0, [R0+URZ+0x1d0], R2 ;  /* 0x0001d002000085a7 */ /* 0x000ee400080010ff */
[----:B---3--:R-:W-:Y:S05]  /*af70*/  @!P0 BRA `(.L_x_260) ;  /* 0xfffffffc00f08947 */ /* 0x008fea000383ffff */
[----:B------:R-:W-:Y:S05]  /*af80*/  BRA `(.L_x_261) ;  /* 0xffffffb400547947 */ /* 0x000fea000383ffff */
.L_x_124:
[----:B-1----:R1:W2:Y:S02]  /*af90*/  SYNCS.PHASECHK.TRANS64.TRYWAIT P0, [R3+URZ+0x1f0], R0 ;  /* 0x0001f000030075a7 */ /* 0x0022a400080011ff */
[----:B--2---:R-:W-:Y:S05]  /*afa0*/  @!P0 NANOSLEEP.SYNCS 0x989680 ;  /* 0x009896800000895d */ /* 0x004fea0003900000 */
[----:B------:R-:W2:Y:S02]  /*afb0*/  @!P0 SYNCS.PHASECHK.TRANS64 P0, [R3+URZ+0x1f0], R0 ;  /* 0x0001f000030085a7 */ /* 0x000ea400080010ff */
[----:B--2---:R-:W-:Y:S05]  /*afc0*/  @!P0 BRA `(.L_x_124) ;  /* 0xfffffffc00f08947 */ /* 0x004fea000383ffff */
[----:B------:R-:W-:Y:S05]  /*afd0*/  BRA `(.L_x_262) ;  /* 0xffffffb800207947 */ /* 0x000fea000383ffff */
.L_x_135:
[----:B-1----:R-:W-:Y:S04]  /*afe0*/  MOV R2, UR43 ;  /* 0x0000002b00027c02 */ /* 0x002fe80008000f00 */
[----:B------:R1:W2:Y:S03]  /*aff0*/  SYNCS.PHASECHK.TRANS64.TRYWAIT P1, [R2+URZ+0x1a0], R3 ;  /* 0x0001a003020075a7 */ /* 0x0002a600080211ff */
[----:B--2---:R-:W-:Y:S05]  /*b000*/  @!P1 NANOSLEEP.SYNCS 0x989680 ;  /* 0x009896800000995d */ /* 0x004fea0003900000 */
[----:B------:R-:W2:Y:S02]  /*b010*/  @!P1 SYNCS.PHASECHK.TRANS64 P1, [R2+URZ+0x1a0], R3 ;  /* 0x0001a003020095a7 */ /* 0x000ea400080210ff */
[----:B--2---:R-:W-:Y:S05]  /*b020*/  @!P1 BRA `(.L_x_135) ;  /* 0xfffffffc00ec9947 */ /* 0x004fea000383ffff */
[----:B------:R-:W-:Y:S05]  /*b030*/  BRA `(.L_x_134) ;  /* 0xffffffc4008c7947 */ /* 0x000fea000383ffff */
.L_x_137:
[----:B-1----:R1:W4:Y:S02]  /*b040*/  SYNCS.PHASECHK.TRANS64.TRYWAIT P0, [R53+URZ+0x210], R0 ;  /* 0x00021000350075a7 */ /* 0x00232400080011ff */
[----:B----4-:R-:W-:Y:S05]  /*b050*/  @!P0 NANOSLEEP.SYNCS 0x989680 ;  /* 0x009896800000895d */ /* 0x010fea0003900000 */
[----:B------:R-:W4:Y:S02]  /*b060*/  @!P0 SYNCS.PHASECHK.TRANS64 P0, [R53+URZ+0x210], R0 ;  /* 0x00021000350085a7 */ /* 0x000f2400080010ff */
[----:B----4-:R-:W-:Y:S05]  /*b070*/  @!P0 BRA `(.L_x_137) ;  /* 0xfffffffc00f08947 */ /* 0x010fea000383ffff */
[----:B------:R-:W-:Y:S05]  /*b080*/  BRA `(.L_x_136) ;  /* 0xffffffc400ac7947 */ /* 0x000fea000383ffff */
.L_x_146:
[----:B--2---:R2:W3:Y:S02]  /*b090*/  SYNCS.PHASECHK.TRANS64.TRYWAIT P0, [R2+URZ+0x1a0], R0 ;  /* 0x0001a000020075a7 */ /* 0x0044e400080011ff */
[----:B---3--:R-:W-:Y:S05]  /*b0a0*/  @!P0 NANOSLEEP.SYNCS 0x989680 ;  /* 0x009896800000895d */ /* 0x008fea0003900000 */
[----:B------:R-:W3:Y:S02]  /*b0b0*/  @!P0 SYNCS.PHASECHK.TRANS64 P0, [R2+URZ+0x1a0], R0 ;  /* 0x0001a000020085a7 */ /* 0x000ee400080010ff */
[----:B---3--:R-:W-:Y:S05]  /*b0c0*/  @!P0 BRA `(.L_x_146) ;  /* 0xfffffffc00f08947 */ /* 0x008fea000383ffff */
[----:B------:R-:W-:Y:S05]  /*b0d0*/  BRA `(.L_x_145) ;  /* 0xffffffcc00bc7947 */ /* 0x000fea000383ffff */
.L_x_154:
[----:B--2---:R2:W3:Y:S02]  /*b0e0*/  SYNCS.PHASECHK.TRANS64.TRYWAIT P0, [R2+URZ+0x1a0], R4 ;  /* 0x0001a004020075a7 */ /* 0x0044e400080011ff */
[----:B---3--:R-:W-:Y:S05]  /*b0f0*/  @!P0 NANOSLEEP.SYNCS 0x989680 ;  /* 0x009896800000895d */ /* 0x008fea0003900000 */
[----:B------:R-:W3:Y:S02]  /*b100*/  @!P0 SYNCS.PHASECHK.TRANS64 P0, [R2+URZ+0x1a0], R4 ;  /* 0x0001a004020085a7 */ /* 0x000ee400080010ff */
[----:B---3--:R-:W-:Y:S05]  /*b110*/  @!P0 BRA `(.L_x_154) ;  /* 0xfffffffc00f08947 */ /* 0x008fea000383ffff */
[----:B------:R-:W-:Y:S05]  /*b120*/  BRA `(.L_x_153) ;  /* 0xffffffd400dc7947 */ /* 0x000fea000383ffff */
.L_x_162:
[----:B--2---:R2:W3:Y:S02]  /*b130*/  SYNCS.PHASECHK.TRANS64.TRYWAIT P0, [R3+URZ+0x1a0], R0 ;  /* 0x0001a000030075a7 */ /* 0x0044e400080011ff */
[----:B---3--:R-:W-:Y:S05]  /*b140*/  @!P0 NANOSLEEP.SYNCS 0x989680 ;  /* 0x009896800000895d */ /* 0x008fea0003900000 */
[----:B------:R-:W3:Y:S02]  /*b150*/  @!P0 SYNCS.PHASECHK.TRANS64 P0, [R3+URZ+0x1a0], R0 ;  /* 0x0001a000030085a7 */ /* 0x000ee400080010ff */
[----:B---3--:R-:W-:Y:S05]  /*b160*/  @!P0 BRA `(.L_x_162) ;  /* 0xfffffffc00f08947 */ /* 0x008fea000383ffff */
[----:B------:R-:W-:Y:S05]  /*b170*/  BRA `(.L_x_161) ;  /* 0xffffffdc00fc7947 */ /* 0x000fea000383ffff */
        .weak           $__internal_0_$__cuda_sm10x_tcgen05_guardrail_trap_col_being_dealloced_not_returned_by_alloc
        .type           $__internal_0_$__cuda_sm10x_tcgen05_guardrail_trap_col_being_dealloced_not_returned_by_alloc,@function
        .size           $__internal_0_$__cuda_sm10x_tcgen05_guardrail_trap_col_being_dealloced_not_returned_by_alloc,($__internal_1_$__cuda_sm10x_tcgen05_guardrail_trap_phase_invalid_during_alloc - $__internal_0_$__cuda_sm10x_tcgen05_guardrail_trap_col_being_dealloced_not_returned_by_alloc)
$__internal_0_$__cuda_sm10x_tcgen05_guardrail_trap_col_being_dealloced_not_returned_by_alloc:
[----:B------:R-:W-:Y:S05]  /*b180*/  BPT.TRAP 0x1 ;  /* 0x000000040000795c */ /* 0x000fea0000300000 */
[----:B------:R-:W-:-:S04]  /*b190*/  HFMA2 R3, -RZ, RZ, 0, 0 ;  /* 0x00000000ff037431 */ /* 0x000fc800000001ff */
[----:B------:R-:W-:Y:S05]  /*b1a0*/  RET.REL.NODEC R2 `(_ZN7cutlass13device_kernelINS_4gemm6kernel13GemmUniversalIN4cute5tupleIJiiiiEEENS1_10collective13CollectiveMmaINS1_35MainloopSm100TmaUmmaWarpSpecializedILi26ELi2ELi4ENS5_IJNS4_1CILi2EEESB_NSA_ILi1EEEEEEEENS5_IJNSA_ILi128EEESF_NSA_ILi32EEEEEENS_6half_tENS5_IJlSC_lEEESI_SJ_NS4_8TiledMMAINS4_8MMA_AtomIJNS4_26SM100_MMA_F16BF16_2x1SM_SSISI_SI_fLi128ELi128ELNS4_4UMMA5MajorE0ELSO_0ELNSN_7ScaleInE0ELSP_0EEEEEENS4_6LayoutINS5_IJSC_SC_SC_EEENS5_IJNSA_ILi0EEESU_SU_EEEEENS5_IJNS4_10UnderscoreESX_SX_EEEEENS4_28SM100_TMA_2SM_LOAD_MULTICASTENS4_14ComposedLayoutINS4_7SwizzleILi2ELi4ELi3EEENS4_18smem_ptr_flag_bitsILi16EEENSS_INS5_IJNSA_ILi8EEESG_EEENS5_IJSG_SC_EEEEEEEvNS4_8identityENS4_18SM100_TMA_2SM_LOADES1A_vS1B_EENS_8epilogue10collective18CollectiveEpilogueINS1E_23Sm100TmaWarpSpecializedILi4ELi2ELi16ELb1ELb0EEEJNS5_IJNSA_ILi64EEESF_SG_EEENS5_IJNSS_IS1J_SC_EENSS_INS5_IJNSA_ILi16EEESB_EEENS5_IJSC_S1J_EEEEEEEESI_SJ_SI_SJ_NS1E_6fusion15FusionCallbacksIS1I_NS1R_17LinearCombinationISI_fSI_fLNS_15FloatRoundStyleE2EEES1K_S1Q_JEEENS4_5SM1004TMEM4LOAD26SM100_TMEM_LOAD_32dp32b16xENS4_13SM90_TMA_LOADENS11_INS12_ILi1ELi4ELi3EEES15_NSS_INS5_IJS16_S1M_EEENS5_IJS1M_SC_EEEEEEENS4_39AutoVectorizingCopyWithAssumedAlignmentILi128EEENS4_14SM90_TMA_STOREES26_S28_S28_EEEvvEEEEvNT_6ParamsE) ;  /* 0xffffff4c02947950 */ /* 0x000fea0003c3ffff */
        .weak           $__internal_1_$__cuda_sm10x_tcgen05_guardrail_trap_phase_invalid_during_alloc
        .type           $__internal_1_$__cuda_sm10x_tcgen05_guardrail_trap_phase_invalid_during_alloc,@function
        .size           $__internal_1_$__cuda_sm10x_tcgen05_guardrail_trap_phase_invalid_during_alloc,($__internal_2_$__cuda_sm10x_tcgen05_guardrail_trap_unallocated_columns_being_dealloced - $__internal_1_$__cuda_sm10x_tcgen05_guardrail_trap_phase_invalid_during_alloc)
$__internal_1_$__cuda_sm10x_tcgen05_guardrail_trap_phase_invalid_during_alloc:
[----:B------:R-:W-:Y:S05]  /*b1b0*/  BPT.TRAP 0x1 ;  /* 0x000000040000795c */ /* 0x000fea0000300000 */
[----:B------:R-:W-:-:S04]  /*b1c0*/  MOV R5, 0x0 ;  /* 0x0000000000057802 */ /* 0x000fc80000000f00 */
[----:B------:R-:W-:Y:S05]  /*b1d0*/  RET.REL.NODEC R4 `(_ZN7cutlass13device_kernelINS_4gemm6kernel13GemmUniversalIN4cute5tupleIJiiiiEEENS1_10collective13CollectiveMmaINS1_35MainloopSm100TmaUmmaWarpSpecializedILi26ELi2ELi4ENS5_IJNS4_1CILi2EEESB_NSA_ILi1EEEEEEEENS5_IJNSA_ILi128EEESF_NSA_ILi32EEEEEENS_6half_tENS5_IJlSC_lEEESI_SJ_NS4_8TiledMMAINS4_8MMA_AtomIJNS4_26SM100_MMA_F16BF16_2x1SM_SSISI_SI_fLi128ELi128ELNS4_4UMMA5MajorE0ELSO_0ELNSN_7ScaleInE0ELSP_0EEEEEENS4_6LayoutINS5_IJSC_SC_SC_EEENS5_IJNSA_ILi0EEESU_SU_EEEEENS5_IJNS4_10UnderscoreESX_SX_EEEEENS4_28SM100_TMA_2SM_LOAD_MULTICASTENS4_14ComposedLayoutINS4_7SwizzleILi2ELi4ELi3EEENS4_18smem_ptr_flag_bitsILi16EEENSS_INS5_IJNSA_ILi8EEESG_EEENS5_IJSG_SC_EEEEEEEvNS4_8identityENS4_18SM100_TMA_2SM_LOADES1A_vS1B_EENS_8epilogue10collective18CollectiveEpilogueINS1E_23Sm100TmaWarpSpecializedILi4ELi2ELi16ELb1ELb0EEEJNS5_IJNSA_ILi64EEESF_SG_EEENS5_IJNSS_IS1J_SC_EENSS_INS5_IJNSA_ILi16EEESB_EEENS5_IJSC_S1J_EEEEEEEESI_SJ_SI_SJ_NS1E_6fusion15FusionCallbacksIS1I_NS1R_17LinearCombinationISI_fSI_fLNS_15FloatRoundStyleE2EEES1K_S1Q_JEEENS4_5SM1004TMEM4LOAD26SM100_TMEM_LOAD_32dp32b16xENS4_13SM90_TMA_LOADENS11_INS12_ILi1ELi4ELi3EEES15_NSS_INS5_IJS16_S1M_EEENS5_IJS1M_SC_EEEEEEENS4_39AutoVectorizingCopyWithAssumedAlignmentILi128EEENS4_14SM90_TMA_STOREES26_S28_S28_EEEvvEEEEvNT_6ParamsE) ;  /* 0xffffff4c04887950 */ /* 0x000fea0003c3ffff */
        .weak           $__internal_2_$__cuda_sm10x_tcgen05_guardrail_trap_unallocated_columns_being_dealloced
        .type           $__internal_2_$__cuda_sm10x_tcgen05_guardrail_trap_unallocated_columns_being_dealloced,@function
        .size           $__internal_2_$__cuda_sm10x_tcgen05_guardrail_trap_unallocated_columns_being_dealloced,(.L_x_264 - $__internal_2_$__cuda_sm10x_tcgen05_guardrail_trap_unallocated_columns_being_dealloced)
$__internal_2_$__cuda_sm10x_tcgen05_guardrail_trap_unallocated_columns_being_dealloced:
[----:B------:R-:W-:Y:S05]  /*b1e0*/  BPT.TRAP 0x1 ;  /* 0x000000040000795c */ /* 0x000fea0000300000 */
[----:B------:R-:W-:-:S04]  /*b1f0*/  HFMA2 R3, -RZ, RZ, 0, 0 ;  /* 0x00000000ff037431 */ /* 0x000fc800000001ff */
[----:B------:R-:W-:Y:S05]  /*b200*/  RET.REL.NODEC R2 `(_ZN7cutlass13device_kernelINS_4gemm6kernel13GemmUniversalIN4cute5tupleIJiiiiEEENS1_10collective13CollectiveMmaINS1_35MainloopSm100TmaUmmaWarpSpecializedILi26ELi2ELi4ENS5_IJNS4_1CILi2EEESB_NSA_ILi1EEEEEEEENS5_IJNSA_ILi128EEESF_NSA_ILi32EEEEEENS_6half_tENS5_IJlSC_lEEESI_SJ_NS4_8TiledMMAINS4_8MMA_AtomIJNS4_26SM100_MMA_F16BF16_2x1SM_SSISI_SI_fLi128ELi128ELNS4_4UMMA5MajorE0ELSO_0ELNSN_7ScaleInE0ELSP_0EEEEEENS4_6LayoutINS5_IJSC_SC_SC_EEENS5_IJNSA_ILi0EEESU_SU_EEEEENS5_IJNS4_10UnderscoreESX_SX_EEEEENS4_28SM100_TMA_2SM_LOAD_MULTICASTENS4_14ComposedLayoutINS4_7SwizzleILi2ELi4ELi3EEENS4_18smem_ptr_flag_bitsILi16EEENSS_INS5_IJNSA_ILi8EEESG_EEENS5_IJSG_SC_EEEEEEEvNS4_8identityENS4_18SM100_TMA_2SM_LOADES1A_vS1B_EENS_8epilogue10collective18CollectiveEpilogueINS1E_23Sm100TmaWarpSpecializedILi4ELi2ELi16ELb1ELb0EEEJNS5_IJNSA_ILi64EEESF_SG_EEENS5_IJNSS_IS1J_SC_EENSS_INS5_IJNSA_ILi16EEESB_EEENS5_IJSC_S1J_EEEEEEEESI_SJ_SI_SJ_NS1E_6fusion15FusionCallbacksIS1I_NS1R_17LinearCombinationISI_fSI_fLNS_15FloatRoundStyleE2EEES1K_S1Q_JEEENS4_5SM1004TMEM4LOAD26SM100_TMEM_LOAD_32dp32b16xENS4_13SM90_TMA_LOADENS11_INS12_ILi1ELi4ELi3EEES15_NSS_INS5_IJS16_S1M_EEENS5_IJS1M_SC_EEEEEEENS4_39AutoVectorizingCopyWithAssumedAlignmentILi128EEENS4_14SM90_TMA_STOREES26_S28_S28_EEEvvEEEEvNT_6ParamsE) ;  /* 0xffffff4c027c7950 */ /* 0x000fea0003c3ffff */
.L_x_263:
[----:B------:R-:W-:-:S00]  /*b210*/  BRA `(.L_x_263) ;  /* 0xfffffffc00fc7947 */ /* 0x000fc0000383ffff */
[----:B------:R-:W-:-:S00]  /*b220*/  NOP ;  /* 0x0000000000007918 */ /* 0x000fc00000000000 */
        /* <DEDUP_REMOVED lines=13> */
.L_x_264:


//--------------------- .nv.global.init           --------------------------
	.section	.nv.global.init,"aw",@progbits
.nv.global.init:
	.type		$str$27,@object
	.size		$str$27,($str$28 - $str$27)
$str$27:
        /*0000*/ 	.byte	0x28, 0x61, 0x64, 0x64, 0x72, 0x65, 0x73, 0x73, 0x20, 0x26, 0x20, 0x6d, 0x61, 0x73, 0x6b, 0x29
        /*0010*/ 	.byte	0x20, 0x3d, 0x3d, 0x20, 0x30, 0x00
	.type		$str$28,@object
	.size		$str$28,($str$26 - $str$28)
$str$28:
        /*0016*/ 	.byte	0x2f, 0x74, 0x6d, 0x70, 0x2f, 0x63, 0x75, 0x74, 0x6c, 0x61, 0x73, 0x73, 0x5f, 0x73, 0x77, 0x65
        /*0026*/ 	.byte	0x65, 0x70, 0x5f, 0x73, 0x72, 0x63, 0x2f, 0x69, 0x6e, 0x63, 0x6c, 0x75, 0x64, 0x65, 0x2f, 0x63
        /*0036*/ 	.byte	0x75, 0x74, 0x65, 0x2f, 0x70, 0x6f, 0x69, 0x6e, 0x74, 0x65, 0x72, 0x5f, 0x66, 0x6c, 0x61, 0x67
        /*0046*/ 	.byte	0x67, 0x65, 0x64, 0x2e, 0x68, 0x70, 0x70, 0x00
	.type		$str$26,@object
	.size		$str$26,($str$25 - $str$26)
$str$26:
        /*004e*/ 	.byte	0x2f, 0x74, 0x6d, 0x70, 0x2f, 0x63, 0x75, 0x74, 0x6c, 0x61, 0x73, 0x73, 0x5f, 0x73, 0x77, 0x65
        /*005e*/ 	.byte	0x65, 0x70, 0x5f, 0x73, 0x72, 0x63, 0x2f, 0x69, 0x6e, 0x63, 0x6c, 0x75, 0x64, 0x65, 0x2f, 0x63
        /*006e*/ 	.byte	0x75, 0x74, 0x65, 0x2f, 0x61, 0x74, 0x6f, 0x6d, 0x2f, 0x63, 0x6f, 0x70, 0x79, 0x5f, 0x74, 0x72
        /*007e*/ 	.byte	0x61, 0x69, 0x74, 0x73, 0x5f, 0x73, 0x6d, 0x31, 0x30, 0x30, 0x2e, 0x68, 0x70, 0x70, 0x00
	.type		$str$25,@object
	.size		$str$25,(__unnamed_1 - $str$25)
$str$25:
        /*008d*/ 	.byte	0x28, 0x28, 0x75, 0x69, 0x6e, 0x74, 0x33, 0x32, 0x5f, 0x74, 0x28, 0x74, 0x68, 0x72, 0x65, 0x61
        /*009d*/ 	.byte	0x64, 0x49, 0x64, 0x78, 0x2e, 0x78, 0x29, 0x20, 0x2f, 0x20, 0x33, 0x32, 0x29, 0x20, 0x25, 0x20
        /*00ad*/ 	.byte	0x34, 0x29, 0x20, 0x3d, 0x3d, 0x20, 0x28, 0x28, 0x28, 0x74, 0x6d, 0x65, 0x6d, 0x5f, 0x61, 0x64
        /*00bd*/ 	.byte	0x64, 0x72, 0x20, 0x3e, 0x3e, 0x20, 0x31, 0x36, 0x29, 0x20, 0x2f, 0x20, 0x33, 0x32, 0x29, 0x20
        /*00cd*/ 	.byte	0x25, 0x20, 0x34, 0x29, 0x00
	.type		__unnamed_1,@object
	.size		__unnamed_1,(__unnamed_2 - __unnamed_1)
__unnamed_1:
        /*00d2*/ 	.byte	0x61, 0x75, 0x74, 0x6f, 0x20, 0x63, 0x75, 0x74, 0x65, 0x3a, 0x3a, 0x61, 0x73, 0x5f, 0x70, 0x6f
        /* <DEDUP_REMOVED lines=24> */
        /*0262*/ 	.byte	0x34, 0x38, 0x3e, 0x3e, 0x3e, 0x3e, 0x5d, 0x00
	.type		__unnamed_2,@object
	.size		__unnamed_2,(.L_2 - __unnamed_2)
__unnamed_2:
        /* <DEDUP_REMOVED lines=40> */
        /*04ea*/ 	.byte	0x3a, 0x3a, 0x43, 0x3c, 0x30, 0x3e, 0x3e, 0x3e, 0x3e, 0x5d, 0x00
.L_2:


//--------------------- .nv.shared._ZN7cutlass13device_kernelINS_4gemm6kernel13GemmUniversalIN4cute5tupleIJiiiiEEENS1_10collective13CollectiveMmaINS1_35MainloopSm100TmaUmmaWarpSpecializedILi26ELi2ELi4ENS5_IJNS4_1CILi2EEESB_NSA_ILi1EEEEEEEENS5_IJNSA_ILi128EEESF_NSA_ILi32EEEEEENS_6half_tENS5_IJlSC_lEEESI_SJ_NS4_8TiledMMAINS4_8MMA_AtomIJNS4_26SM100_MMA_F16BF16_2x1SM_SSISI_SI_fLi128ELi128ELNS4_4UMMA5MajorE0ELSO_0ELNSN_7ScaleInE0ELSP_0EEEEEENS4_6LayoutINS5_IJSC_SC_SC_EEENS5_IJNSA_ILi0EEESU_SU_EEEEENS5_IJNS4_10UnderscoreESX_SX_EEEEENS4_28SM100_TMA_2SM_LOAD_MULTICASTENS4_14ComposedLayoutINS4_7SwizzleILi2ELi4ELi3EEENS4_18smem_ptr_flag_bitsILi16EEENSS_INS5_IJNSA_ILi8EEESG_EEENS5_IJSG_SC_EEEEEEEvNS4_8identityENS4_18SM100_TMA_2SM_LOADES1A_vS1B_EENS_8epilogue10collective18CollectiveEpilogueINS1E_23Sm100TmaWarpSpecializedILi4ELi2ELi16ELb1ELb0EEEJNS5_IJNSA_ILi64EEESF_SG_EEENS5_IJNSS_IS1J_SC_EENSS_INS5_IJNSA_ILi16EEESB_EEENS5_IJSC_S1J_EEEEEEEESI_SJ_SI_SJ_NS1E_6fusion15FusionCallbacksIS1I_NS1R_17LinearCombinationISI_fSI_fLNS_15FloatRoundStyleE2EEES1K_S1Q_JEEENS4_5SM1004TMEM4LOAD26SM100_TMEM_LOAD_32dp32b16xENS4_13SM90_TMA_LOADENS11_INS12_ILi1ELi4ELi3EEES15_NSS_INS5_IJS16_S1M_EEENS5_IJS1M_SC_EEEEEEENS4_39AutoVectorizingCopyWithAssumedAlignmentILi128EEENS4_14SM90_TMA_STOREES26_S28_S28_EEEvvEEEEvNT_6ParamsE --------------------------
	.section	.nv.shared._ZN7cutlass13device_kernelINS_4gemm6kernel13GemmUniversalIN4cute5tupleIJiiiiEEENS1_10collective13CollectiveMmaINS1_35MainloopSm100TmaUmmaWarpSpecializedILi26ELi2ELi4ENS5_IJNS4_1CILi2EEESB_NSA_ILi1EEEEEEEENS5_IJNSA_ILi128EEESF_NSA_ILi32EEEEEENS_6half_tENS5_IJlSC_lEEESI_SJ_NS4_8TiledMMAINS4_8MMA_AtomIJNS4_26SM100_MMA_F16BF16_2x1SM_SSISI_SI_fLi128ELi128ELNS4_4UMMA5MajorE0ELSO_0ELNSN_7ScaleInE0ELSP_0EEEEEENS4_6LayoutINS5_IJSC_SC_SC_EEENS5_IJNSA_ILi0EEESU_SU_EEEEENS5_IJNS4_10UnderscoreESX_SX_EEEEENS4_28SM100_TMA_2SM_LOAD_MULTICASTENS4_14ComposedLayoutINS4_7SwizzleILi2ELi4ELi3EEENS4_18smem_ptr_flag_bitsILi16EEENSS_INS5_IJNSA_ILi8EEESG_EEENS5_IJSG_SC_EEEEEEEvNS4_8identityENS4_18SM100_TMA_2SM_LOADES1A_vS1B_EENS_8epilogue10collective18CollectiveEpilogueINS1E_23Sm100TmaWarpSpecializedILi4ELi2ELi16ELb1ELb0EEEJNS5_IJNSA_ILi64EEESF_SG_EEENS5_IJNSS_IS1J_SC_EENSS_INS5_IJNSA_ILi16EEESB_EEENS5_IJSC_S1J_EEEEEEEESI_SJ_SI_SJ_NS1E_6fusion15FusionCallbacksIS1I_NS1R_17LinearCombinationISI_fSI_fLNS_15FloatRoundStyleE2EEES1K_S1Q_JEEENS4_5SM1004TMEM4LOAD26SM100_TMEM_LOAD_32dp32b16xENS4_13SM90_TMA_LOADENS11_INS12_ILi1ELi4ELi3EEES15_NSS_INS5_IJS16_S1M_EEENS5_IJS1M_SC_EEEEEEENS4_39AutoVectorizingCopyWithAssumedAlignmentILi128EEENS4_14SM90_TMA_STOREES26_S28_S28_EEEvvEEEEvNT_6ParamsE,"aw",@nobits
	.sectionflags	@""
	.align	16
	.zero		1024


//--------------------- .nv.shared.reserved.0     --------------------------
	.section	.nv.shared.reserved.0,"aw",@nobits
	.weak		__nv_reservedSMEM_offset_0_alias
	.size		__nv_reservedSMEM_offset_0_alias, 0, 64
	.other		__nv_reservedSMEM_offset_0_alias,@"STO_CUDA_RESERVED_SHARED STV_DEFAULT"
__nv_reservedSMEM_offset_0_alias:
	.zero		0
.nv.shared.reserved.0:
	.zero		64
	.weak		__nv_reservedSMEM_tcgen05_partition
	.type		__nv_reservedSMEM_tcgen05_partition,@object
	.size		__nv_reservedSMEM_tcgen05_partition,(.L_0 - __nv_reservedSMEM_tcgen05_partition)
__nv_reservedSMEM_tcgen05_partition:
	.zero		32
.L_0:


//--------------------- .nv.global                --------------------------
	.section	.nv.global,"aw",@nobits
.nv.global:
	.type		_ZN40_INTERNAL_b2f09c97_4_k_cu_70f5f47d_286504cute1_E,@object
	.size		_ZN40_INTERNAL_b2f09c97_4_k_cu_70f5f47d_286504cute1_E,(_ZN40_INTERNAL_b2f09c97_4_k_cu_70f5f47d_286504cuda3std3__45__cpo6cbeginE - _ZN40_INTERNAL_b2f09c97_4_k_cu_70f5f47d_286504cute1_E)
_ZN40_INTERNAL_b2f09c97_4_k_cu_70f5f47d_286504cute1_E:
	.zero		1
	.type		_ZN40_INTERNAL_b2f09c97_4_k_cu_70f5f47d_286504cuda3std3__45__cpo6cbeginE,@object
	.size		_ZN40_INTERNAL_b2f09c97_4_k_cu_70f5f47d_286504cuda3std3__45__cpo6cbeginE,(_ZN40_INTERNAL_b2f09c97_4_k_cu_70f5f47d_286504cuda3std3__48in_placeE - _ZN40_INTERNAL_b2f09c97_4_k_cu_70f5f47d_286504cuda3std3__45__cpo6cbeginE)
_ZN40_INTERNAL_b2f09c97_4_k_cu_70f5f47d_286504cuda3std3__45__cpo6cbeginE:
	.zero		1
	.type		_ZN40_INTERNAL_b2f09c97_4_k_cu_70f5f47d_286504cuda3std3__48in_placeE,@object
	.size		_ZN40_INTERNAL_b2f09c97_4_k_cu_70f5f47d_286504cuda3std3__48in_placeE,(_ZN40_INTERNAL_b2f09c97_4_k_cu_70f5f47d_286504cuda3std6ranges3__45__cpo9iter_moveE - _ZN40_INTERNAL_b2f09c97_4_k_cu_70f5f47d_286504cuda3std3__48in_placeE)
_ZN40_INTERNAL_b2f09c97_4_k_cu_70f5f47d_286504cuda3std3__48in_placeE:
	.zero		1
	.type		_ZN40_INTERNAL_b2f09c97_4_k_cu_70f5f47d_286504cuda3std6ranges3__45__cpo9iter_moveE,@object
	.size		_ZN40_INTERNAL_b2f09c97_4_k_cu_70f5f47d_286504cuda3std6ranges3__45__cpo9iter_moveE,(_ZN40_INTERNAL_b2f09c97_4_k_cu_70f5f47d_286504cuda3std3__45__cpo5beginE - _ZN40_INTERNAL_b2f09c97_4_k_cu_70f5f47d_286504cuda3std6ranges3__45__cpo9iter_moveE)
_ZN40_INTERNAL_b2f09c97_4_k_cu_70f5f47d_286504cuda3std6ranges3__45__cpo9iter_moveE:
	.zero		1
	.type		_ZN40_INTERNAL_b2f09c97_4_k_cu_70f5f47d_286504cuda3std3__45__cpo5beginE,@object
	.size		_ZN40_INTERNAL_b2f09c97_4_k_cu_70f5f47d_286504cuda3std3__45__cpo5beginE,(_ZN40_INTERNAL_b2f09c97_4_k_cu_70f5f47d_286504cuda3std3__442_GLOBAL__N__b2f09c97_4_k_cu_70f5f47d_286506ignoreE - _ZN40_INTERNAL_b2f09c97_4_k_cu_70f5f47d_286504cuda3std3__45__cpo5beginE)
_ZN40_INTERNAL_b2f09c97_4_k_cu_70f5f47d_286504cuda3std3__45__cpo5beginE:
	.zero		1
	.type		_ZN40_INTERNAL_b2f09c97_4_k_cu_70f5f47d_286504cuda3std3__442_GLOBAL__N__b2f09c97_4_k_cu_70f5f47d_286506ignoreE,@object
	.size		_ZN40_INTERNAL_b2f09c97_4_k_cu_70f5f47d_286504cuda3std3__442_GLOBAL__N__b2f09c97_4_k_cu_70f5f47d_286506ignoreE,(_ZN40_INTERNAL_b2f09c97_4_k_cu_70f5f47d_286504cute7productE - _ZN40_INTERNAL_b2f09c97_4_k_cu_70f5f47d_286504cuda3std3__442_GLOBAL__N__b2f09c97_4_k_cu_70f5f47d_286506ignoreE)
_ZN40_INTERNAL_b2f09c97_4_k_cu_70f5f47d_286504cuda3std3__442_GLOBAL__N__b2f09c97_4_k_cu_70f5f47d_286506ignoreE:
	.zero		1
	.type		_ZN40_INTERNAL_b2f09c97_4_k_cu_70f5f47d_286504cute7productE,@object
	.size		_ZN40_INTERNAL_b2f09c97_4_k_cu_70f5f47d_286504cute7productE,(_ZN40_INTERNAL_b2f09c97_4_k_cu_70f5f47d_286504cuda3std3__45__cpo3endE - _ZN40_INTERNAL_b2f09c97_4_k_cu_70f5f47d_286504cute7productE)
_ZN40_INTERNAL_b2f09c97_4_k_cu_70f5f47d_286504cute7productE:
	.zero		1
	.type		_ZN40_INTERNAL_b2f09c97_4_k_cu_70f5f47d_286504cuda3std3__45__cpo3endE,@object
	.size		_ZN40_INTERNAL_b2f09c97_4_k_cu_70f5f47d_286504cuda3std3__45__cpo3endE,(_ZN40_INTERNAL_b2f09c97_4_k_cu_70f5f47d_286504cuda3std3__419piecewise_constructE - _ZN40_INTERNAL_b2f09c97_4_k_cu_70f5f47d_286504cuda3std3__45__cpo3endE)
_ZN40_INTERNAL_b2f09c97_4_k_cu_70f5f47d_286504cuda3std3__45__cpo3endE:
	.zero		1
	.type		_ZN40_INTERNAL_b2f09c97_4_k_cu_70f5f47d_286504cuda3std3__419piecewise_constructE,@object
	.size		_ZN40_INTERNAL_b2f09c97_4_k_cu_70f5f47d_286504cuda3std3__419piecewise_constructE,(_ZN40_INTERNAL_b2f09c97_4_k_cu_70f5f47d_286504cuda3std3__45__cpo4cendE - _ZN40_INTERNAL_b2f09c97_4_k_cu_70f5f47d_286504cuda3std3__419piecewise_constructE)
_ZN40_INTERNAL_b2f09c97_4_k_cu_70f5f47d_286504cuda3std3__419piecewise_constructE:
	.zero		1
	.type		_ZN40_INTERNAL_b2f09c97_4_k_cu_70f5f47d_286504cuda3std3__45__cpo4cendE,@object
	.size		_ZN40_INTERNAL_b2f09c97_4_k_cu_70f5f47d_286504cuda3std3__45__cpo4cendE,(_ZN40_INTERNAL_b2f09c97_4_k_cu_70f5f47d_286504cuda3std6ranges3__45__cpo4swapE - _ZN40_INTERNAL_b2f09c97_4_k_cu_70f5f47d_286504cuda3std3__45__cpo4cendE)
_ZN40_INTERNAL_b2f09c97_4_k_cu_70f5f47d_286504cuda3std3__45__cpo4cendE:
	.zero		1
	.type		_ZN40_INTERNAL_b2f09c97_4_k_cu_70f5f47d_286504cuda3std6ranges3__45__cpo4swapE,@object
	.size		_ZN40_INTERNAL_b2f09c97_4_k_cu_70f5f47d_286504cuda3std6ranges3__45__cpo4swapE,(.L_10 - _ZN40_INTERNAL_b2f09c97_4_k_cu_70f5f47d_286504cuda3std6ranges3__45__cpo4swapE)
_ZN40_INTERNAL_b2f09c97_4_k_cu_70f5f47d_286504cuda3std6ranges3__45__cpo4swapE:
	.zero		1
.L_10:


//--------------------- .nv.constant0._ZN7cutlass13device_kernelINS_4gemm6kernel13GemmUniversalIN4cute5tupleIJiiiiEEENS1_10collective13CollectiveMmaINS1_35MainloopSm100TmaUmmaWarpSpecializedILi26ELi2ELi4ENS5_IJNS4_1CILi2EEESB_NSA_ILi1EEEEEEEENS5_IJNSA_ILi128EEESF_NSA_ILi32EEEEEENS_6half_tENS5_IJlSC_lEEESI_SJ_NS4_8TiledMMAINS4_8MMA_AtomIJNS4_26SM100_MMA_F16BF16_2x1SM_SSISI_SI_fLi128ELi128ELNS4_4UMMA5MajorE0ELSO_0ELNSN_7ScaleInE0ELSP_0EEEEEENS4_6LayoutINS5_IJSC_SC_SC_EEENS5_IJNSA_ILi0EEESU_SU_EEEEENS5_IJNS4_10UnderscoreESX_SX_EEEEENS4_28SM100_TMA_2SM_LOAD_MULTICASTENS4_14ComposedLayoutINS4_7SwizzleILi2ELi4ELi3EEENS4_18smem_ptr_flag_bitsILi16EEENSS_INS5_IJNSA_ILi8EEESG_EEENS5_IJSG_SC_EEEEEEEvNS4_8identityENS4_18SM100_TMA_2SM_LOADES1A_vS1B_EENS_8epilogue10collective18CollectiveEpilogueINS1E_23Sm100TmaWarpSpecializedILi4ELi2ELi16ELb1ELb0EEEJNS5_IJNSA_ILi64EEESF_SG_EEENS5_IJNSS_IS1J_SC_EENSS_INS5_IJNSA_ILi16EEESB_EEENS5_IJSC_S1J_EEEEEEEESI_SJ_SI_SJ_NS1E_6fusion15FusionCallbacksIS1I_NS1R_17LinearCombinationISI_fSI_fLNS_15FloatRoundStyleE2EEES1K_S1Q_JEEENS4_5SM1004TMEM4LOAD26SM100_TMEM_LOAD_32dp32b16xENS4_13SM90_TMA_LOADENS11_INS12_ILi1ELi4ELi3EEES15_NSS_INS5_IJS16_S1M_EEENS5_IJS1M_SC_EEEEEEENS4_39AutoVectorizingCopyWithAssumedAlignmentILi128EEENS4_14SM90_TMA_STOREES26_S28_S28_EEEvvEEEEvNT_6ParamsE --------------------------
	.section	.nv.constant0._ZN7cutlass13device_kernelINS_4gemm6kernel13GemmUniversalIN4cute5tupleIJiiiiEEENS1_10collective13CollectiveMmaINS1_35MainloopSm100TmaUmmaWarpSpecializedILi26ELi2ELi4ENS5_IJNS4_1CILi2EEESB_NSA_ILi1EEEEEEEENS5_IJNSA_ILi128EEESF_NSA_ILi32EEEEEENS_6half_tENS5_IJlSC_lEEESI_SJ_NS4_8TiledMMAINS4_8MMA_AtomIJNS4_26SM100_MMA_F16BF16_2x1SM_SSISI_SI_fLi128ELi128ELNS4_4UMMA5MajorE0ELSO_0ELNSN_7ScaleInE0ELSP_0EEEEEENS4_6LayoutINS5_IJSC_SC_SC_EEENS5_IJNSA_ILi0EEESU_SU_EEEEENS5_IJNS4_10UnderscoreESX_SX_EEEEENS4_28SM100_TMA_2SM_LOAD_MULTICASTENS4_14ComposedLayoutINS4_7SwizzleILi2ELi4ELi3EEENS4_18smem_ptr_flag_bitsILi16EEENSS_INS5_IJNSA_ILi8EEESG_EEENS5_IJSG_SC_EEEEEEEvNS4_8identityENS4_18SM100_TMA_2SM_LOADES1A_vS1B_EENS_8epilogue10collective18CollectiveEpilogueINS1E_23Sm100TmaWarpSpecializedILi4ELi2ELi16ELb1ELb0EEEJNS5_IJNSA_ILi64EEESF_SG_EEENS5_IJNSS_IS1J_SC_EENSS_INS5_IJNSA_ILi16EEESB_EEENS5_IJSC_S1J_EEEEEEEESI_SJ_SI_SJ_NS1E_6fusion15FusionCallbacksIS1I_NS1R_17LinearCombinationISI_fSI_fLNS_15FloatRoundStyleE2EEES1K_S1Q_JEEENS4_5SM1004TMEM4LOAD26SM100_TMEM_LOAD_32dp32b16xENS4_13SM90_TMA_LOADENS11_INS12_ILi1ELi4ELi3EEES15_NSS_INS5_IJS16_S1M_EEENS5_IJS1M_SC_EEEEEEENS4_39AutoVectorizingCopyWithAssumedAlignmentILi128EEENS4_14SM90_TMA_STOREES26_S28_S28_EEEvvEEEEvNT_6ParamsE,"a",@progbits
	.sectionflags	@""
	.align	4
.nv.constant0._ZN7cutlass13device_kernelINS_4gemm6kernel13GemmUniversalIN4cute5tupleIJiiiiEEENS1_10collective13CollectiveMmaINS1_35MainloopSm100TmaUmmaWarpSpecializedILi26ELi2ELi4ENS5_IJNS4_1CILi2EEESB_NSA_ILi1EEEEEEEENS5_IJNSA_ILi128EEESF_NSA_ILi32EEEEEENS_6half_tENS5_IJlSC_lEEESI_SJ_NS4_8TiledMMAINS4_8MMA_AtomIJNS4_26SM100_MMA_F16BF16_2x1SM_SSISI_SI_fLi128ELi128ELNS4_4UMMA5MajorE0ELSO_0ELNSN_7ScaleInE0ELSP_0EEEEEENS4_6LayoutINS5_IJSC_SC_SC_EEENS5_IJNSA_ILi0EEESU_SU_EEEEENS5_IJNS4_10UnderscoreESX_SX_EEEEENS4_28SM100_TMA_2SM_LOAD_MULTICASTENS4_14ComposedLayoutINS4_7SwizzleILi2ELi4ELi3EEENS4_18smem_ptr_flag_bitsILi16EEENSS_INS5_IJNSA_ILi8EEESG_EEENS5_IJSG_SC_EEEEEEEvNS4_8identityENS4_18SM100_TMA_2SM_LOADES1A_vS1B_EENS_8epilogue10collective18CollectiveEpilogueINS1E_23Sm100TmaWarpSpecializedILi4ELi2ELi16ELb1ELb0EEEJNS5_IJNSA_ILi64EEESF_SG_EEENS5_IJNSS_IS1J_SC_EENSS_INS5_IJNSA_ILi16EEESB_EEENS5_IJSC_S1J_EEEEEEEESI_SJ_SI_SJ_NS1E_6fusion15FusionCallbacksIS1I_NS1R_17LinearCombinationISI_fSI_fLNS_15FloatRoundStyleE2EEES1K_S1Q_JEEENS4_5SM1004TMEM4LOAD26SM100_TMEM_LOAD_32dp32b16xENS4_13SM90_TMA_LOADENS11_INS12_ILi1ELi4ELi3EEES15_NSS_INS5_IJS16_S1M_EEENS5_IJS1M_SC_EEEEEEENS4_39AutoVectorizingCopyWithAssumedAlignmentILi128EEENS4_14SM90_TMA_STOREES26_S28_S28_EEEvvEEEEvNT_6ParamsE:
	.zero		2944


//--------------------- SYMBOLS --------------------------

	.type		.nv.reservedSmem.offset0,@object
	.size		.nv.reservedSmem.offset0,0x4
	.type		.nv.reservedSmem.cap,@object
	.size		.nv.reservedSmem.cap,0x4
	.type		__assertfail,@function
